	.target	sm_100a

	.elftype	@"ET_EXEC"


//--------------------- .note.nv.tkinfo           --------------------------
	.section	.note.nv.tkinfo,"",@"SHT_NOTE"
	.sectionflags	@"SHF_NOTE_NV_TKINFO"
	.tkinfo
        /*0018*/ 	.word	0x00000081
        /*0030*/ 	.string	""
        /*0030*/ 	.string	"ptxas-blackwell"
        /*0030*/ 	.string	"Cuda compilation tools, release 12.9, V12.9.86"
        /*0030*/ 	.string	"Build cuda_12.9.r12.9/compiler.36037853_0"
        /*0030*/ 	.string	"-v  -suppress-debug-info  -lineinfo  -arch sm_100a "



//--------------------- .note.nv.cuver            --------------------------
	.section	.note.nv.cuver,"",@"SHT_NOTE"
	.sectionflags	@"SHF_NOTE_NV_CUVER"
        /*0018*/ 	.short	0x0001
        /*001a*/ 	.short	0x0064
        /*001c*/ 	.short	0x0001
        /*001e*/ 	.short	0x0000
        /*0020*/ 	.short	0x0001
        /*0022*/ 	.short	0x0000


//--------------------- .nv.info                  --------------------------
	.section	.nv.info,"",@"SHT_CUDA_INFO"
	.align	4


	//----- nvinfo : EIATTR_REGCOUNT
	.align		4
        /*0000*/ 	.byte	0x04, 0x2f
        /*0002*/ 	.short	(.L_4 - .L_3)
	.align		4
.L_3:
        /*0004*/ 	.word	index@(gluon_mma)
        /*0008*/ 	.word	0x000000a8


	//----- nvinfo : EIATTR_FRAME_SIZE
	.align		4
.L_4:
        /*000c*/ 	.byte	0x04, 0x11
        /*000e*/ 	.short	(.L_6 - .L_5)
	.align		4
.L_5:
        /*0010*/ 	.word	index@($__internal_2_$__cuda_sm10x_tcgen05_guardrail_trap_unallocated_columns_being_dealloced)
        /*0014*/ 	.word	0x00000000


	//----- nvinfo : EIATTR_FRAME_SIZE
	.align		4
.L_6:
        /*0018*/ 	.byte	0x04, 0x11
        /*001a*/ 	.short	(.L_8 - .L_7)
	.align		4
.L_7:
        /*001c*/ 	.word	index@($__internal_1_$__cuda_sm10x_tcgen05_guardrail_trap_phase_invalid_during_alloc)
        /*0020*/ 	.word	0x00000000


	//----- nvinfo : EIATTR_FRAME_SIZE
	.align		4
.L_8:
        /*0024*/ 	.byte	0x04, 0x11
        /*0026*/ 	.short	(.L_10 - .L_9)
	.align		4
.L_9:
        /*0028*/ 	.word	index@($__internal_0_$__cuda_sm10x_tcgen05_guardrail_trap_col_being_dealloced_not_returned_by_alloc)
        /*002c*/ 	.word	0x00000000


	//----- nvinfo : EIATTR_FRAME_SIZE
	.align		4
.L_10:
        /*0030*/ 	.byte	0x04, 0x11
        /*0032*/ 	.short	(.L_12 - .L_11)
	.align		4
.L_11:
        /*0034*/ 	.word	index@(gluon_mma)
        /*0038*/ 	.word	0x00000000


	//----- nvinfo : EIATTR_MIN_STACK_SIZE
	.align		4
.L_12:
        /*003c*/ 	.byte	0x04, 0x12
        /*003e*/ 	.short	(.L_14 - .L_13)
	.align		4
.L_13:
        /*0040*/ 	.word	index@(gluon_mma)
        /*0044*/ 	.word	0x00000000
.L_14:


//--------------------- .nv.info.gluon_mma        --------------------------
	.section	.nv.info.gluon_mma,"",@"SHT_CUDA_INFO"
	.sectionflags	@""
	.align	4


	//----- nvinfo : EIATTR_CUDA_API_VERSION
	.align		4
        /*0000*/ 	.byte	0x04, 0x37
        /*0002*/ 	.short	(.L_16 - .L_15)
.L_15:
        /*0004*/ 	.word	0x00000081


	//----- nvinfo : EIATTR_KPARAM_INFO
	.align		4
.L_16:
        /*0008*/ 	.byte	0x04, 0x17
        /*000a*/ 	.short	(.L_18 - .L_17)
.L_17:
        /*000c*/ 	.word	0x00000000
        /*0010*/ 	.short	0x0004
        /*0012*/ 	.short	0x0020
        /*0014*/ 	.byte	0x00, 0xf4, 0x21, 0x00


	//----- nvinfo : EIATTR_KPARAM_INFO
	.align		4
.L_18:
        /*0018*/ 	.byte	0x04, 0x17
        /*001a*/ 	.short	(.L_20 - .L_19)
.L_19:
        /*001c*/ 	.word	0x00000000
        /*0020*/ 	.short	0x0003
        /*0022*/ 	.short	0x0018
        /*0024*/ 	.byte	0x00, 0xf4, 0x21, 0x00


	//----- nvinfo : EIATTR_KPARAM_INFO
	.align		4
.L_20:
        /*0028*/ 	.byte	0x04, 0x17
        /*002a*/ 	.short	(.L_22 - .L_21)
.L_21:
        /*002c*/ 	.word	0x00000000
        /*0030*/ 	.short	0x0002
        /*0032*/ 	.short	0x0010
        /*0034*/ 	.byte	0x00, 0xf4, 0x21, 0x00


	//----- nvinfo : EIATTR_KPARAM_INFO
	.align		4
.L_22:
        /*0038*/ 	.byte	0x04, 0x17
        /*003a*/ 	.short	(.L_24 - .L_23)
.L_23:
        /*003c*/ 	.word	0x00000000
        /*0040*/ 	.short	0x0001
        /*0042*/ 	.short	0x0008
        /*0044*/ 	.byte	0x00, 0xf4, 0x21, 0x00


	//----- nvinfo : EIATTR_KPARAM_INFO
	.align		4
.L_24:
        /*0048*/ 	.byte	0x04, 0x17
        /*004a*/ 	.short	(.L_26 - .L_25)
.L_25:
        /*004c*/ 	.word	0x00000000
        /*0050*/ 	.short	0x0000
        /*0052*/ 	.short	0x0000
        /*0054*/ 	.byte	0x00, 0xf4, 0x21, 0x00


	//----- nvinfo : EIATTR_AT_ENTRY_FRAGMENTS
	.align		4
.L_26:
        /*0058*/ 	.byte	0x04, 0x4f
        /*005a*/ 	.short	(.L_28 - .L_27)


	//   ....[0]....
.L_27:
        /*005c*/ 	.word	0x00000004


	//----- nvinfo : EIATTR_RESERVED_SMEM_USED
	.align		4
.L_28:
        /*0060*/ 	.byte	0x01, 0x41
	.zero		2


	//----- nvinfo : EIATTR_SPARSE_MMA_MASK
	.align		4
        /*0064*/ 	.byte	0x03, 0x50
        /*0066*/ 	.short	0x0000


	//----- nvinfo : EIATTR_TCGEN05_1CTA_USED
	.align		4
        /*0068*/ 	.byte	0x01, 0x51
	.zero		2


	//----- nvinfo : EIATTR_MAXREG_COUNT
	.align		4
        /*006c*/ 	.byte	0x03, 0x1b
        /*006e*/ 	.short	0x00ff


	//----- nvinfo : EIATTR_NUM_BARRIERS
	.align		4
        /*0070*/ 	.byte	0x02, 0x4c
        /*0072*/ 	.byte	0x01
	.zero		1


	//----- nvinfo : EIATTR_INT_WARP_WIDE_INSTR_OFFSETS
	.align		4
        /*0074*/ 	.byte	0x04, 0x31
        /*0076*/ 	.short	(.L_30 - .L_29)


	//   ....[0]....
.L_29:
        /*0078*/ 	.word	0x00001790


	//   ....[1]....
        /*007c*/ 	.word	0x00001830


	//   ....[2]....
        /*0080*/ 	.word	0x00002430


	//   ....[3]....
        /*0084*/ 	.word	0x00002440


	//   ....[4]....
        /*0088*/ 	.word	0x00003970


	//   ....[5]....
        /*008c*/ 	.word	0x000039c0


	//----- nvinfo : EIATTR_COOP_GROUP_MASK_REGIDS
	.align		4
.L_30:
        /*0090*/ 	.byte	0x04, 0x29
        /*0092*/ 	.short	(.L_32 - .L_31)


	//   ....[0]....
.L_31:
        /*0094*/ 	.word	0xffffffff


	//   ....[1]....
        /*0098*/ 	.word	0xffffffff


	//   ....[2]....
        /*009c*/ 	.word	0xffffffff


	//   ....[3]....
        /*00a0*/ 	.word	0xffffffff


	//----- nvinfo : EIATTR_COOP_GROUP_INSTR_OFFSETS
	.align		4
.L_32:
        /*00a4*/ 	.byte	0x04, 0x28
        /*00a6*/ 	.short	(.L_34 - .L_33)


	//   ....[0]....
.L_33:
        /*00a8*/ 	.word	0x00000050


	//   ....[1]....
        /*00ac*/ 	.word	0x00000310


	//   ....[2]....
        /*00b0*/ 	.word	0x00003800


	//   ....[3]....
        /*00b4*/ 	.word	0x00003a70


	//----- nvinfo : EIATTR_VRC_CTA_INIT_COUNT
	.align		4
.L_34:
        /*00b8*/ 	.byte	0x02, 0x4a
        /*00ba*/ 	.byte	0x80
	.zero		1


	//----- nvinfo : EIATTR_MBARRIER_INSTR_OFFSETS
	.align		4
        /*00bc*/ 	.byte	0x04, 0x39
        /*00be*/ 	.short	(.L_36 - .L_35)


	//   ....[0]....
.L_35:
        /*00c0*/ 	.word	0x00002200
        /*00c4*/ 	.word	0x000000ff
        /*00c8*/ 	.word	0x00005000
        /*00cc*/ 	.short	0x0100
        /*00ce*/ 	.byte	0x0e
	.zero		1


	//   ....[1]....
        /*00d0*/ 	.word	0x000024b0
        /*00d4*/ 	.word	0x000000ff
        /*00d8*/ 	.word	0x00005000
        /*00dc*/ 	.short	0x010a
        /*00de*/ 	.byte	0x0e
	.zero		1


	//   ....[2]....
        /*00e0*/ 	.word	0x00002610
        /*00e4*/ 	.word	0x000000ff
        /*00e8*/ 	.word	0x00005000
        /*00ec*/ 	.short	0x0108
        /*00ee*/ 	.byte	0x0e
	.zero		1


	//   ....[3]....
        /*00f0*/ 	.word	0x00003a90
        /*00f4*/ 	.word	0x000000ff
        /*00f8*/ 	.word	0x00005000
        /*00fc*/ 	.short	0x010a
        /*00fe*/ 	.byte	0x0e
	.zero		1


	//----- nvinfo : EIATTR_NUM_MBARRIERS
	.align		4
.L_36:
        /*0100*/ 	.byte	0x03, 0x38
        /*0102*/ 	.short	0x0001


	//----- nvinfo : EIATTR_EXIT_INSTR_OFFSETS
	.align		4
        /*0104*/ 	.byte	0x04, 0x1c
        /*0106*/ 	.short	(.L_38 - .L_37)


	//   ....[0]....
.L_37:
        /*0108*/ 	.word	0x00003a80


	//----- nvinfo : EIATTR_REQNTID
	.align		4
.L_38:
        /*010c*/ 	.byte	0x04, 0x10
        /*010e*/ 	.short	(.L_40 - .L_39)
.L_39:
        /*0110*/ 	.word	0x00000080
        /*0114*/ 	.word	0x00000001
        /*0118*/ 	.word	0x00000001


	//----- nvinfo : EIATTR_CRS_STACK_SIZE
	.align		4
.L_40:
        /*011c*/ 	.byte	0x04, 0x1e
        /*011e*/ 	.short	(.L_42 - .L_41)
.L_41:
        /*0120*/ 	.word	0x00000000


	//----- nvinfo : EIATTR_CBANK_PARAM_SIZE
	.align		4
.L_42:
        /*0124*/ 	.byte	0x03, 0x19
        /*0126*/ 	.short	0x0028


	//----- nvinfo : EIATTR_PARAM_CBANK
	.align		4
        /*0128*/ 	.byte	0x04, 0x0a
        /*012a*/ 	.short	(.L_44 - .L_43)
	.align		4
.L_43:
        /*012c*/ 	.word	index@(.nv.constant0.gluon_mma)
        /*0130*/ 	.short	0x0380
        /*0132*/ 	.short	0x0028


	//----- nvinfo : EIATTR_SW_WAR
	.align		4
.L_44:
        /*0134*/ 	.byte	0x04, 0x36
        /*0136*/ 	.short	(.L_46 - .L_45)
.L_45:
        /*0138*/ 	.word	0x00000008
.L_46:


//--------------------- .nv.compat                --------------------------
	.section	.nv.compat,"",@"SHT_CUDA_COMPAT_INFO"
	.align	4
        /*0000*/ 	.byte	0x02, 0x02, 0x02, 0x00, 0x02, 0x05, 0x05, 0x00, 0x02, 0x03, 0x00, 0x00, 0x02, 0x06, 0x01, 0x00


//--------------------- .nv.callgraph             --------------------------
	.section	.nv.callgraph,"",@"SHT_CUDA_CALLGRAPH"
	.align	4
	.sectionentsize	8
	.align		4
        /*0000*/ 	.word	0x00000000
	.align		4
        /*0004*/ 	.word	0xffffffff
	.align		4
        /*0008*/ 	.word	0x00000000
	.align		4
        /*000c*/ 	.word	0xfffffffe
	.align		4
        /*0010*/ 	.word	0x00000000
	.align		4
        /*0014*/ 	.word	0xfffffffd
	.align		4
        /*0018*/ 	.word	0x00000000
	.align		4
        /*001c*/ 	.word	0xfffffffc


//--------------------- .text.gluon_mma           --------------------------
	.section	.text.gluon_mma,"ax",@progbits
	.align	128
        .global         gluon_mma
        .type           gluon_mma,@function
        .size           gluon_mma,(.L_x_15 - gluon_mma)
        .other          gluon_mma,@"STO_CUDA_ENTRY STV_DEFAULT"
gluon_mma:
.text.gluon_mma:
[----:B------:R-:W0:Y:S01]  /*0000*/  LDC R1, c[0x0][0x37c] ;  /* 0x0000df00ff017b82 */ /* 0x000e220000000800 */
[----:B------:R-:W1:Y:S02]  /*0010*/  S2R R134, SR_TID.X ;  /* 0x0000000000867919 */ /* 0x000e640000002100 */
[----:B-1----:R-:W-:-:S13]  /*0020*/  ISETP.GE.U32.AND P1, PT, R134, 0x20, PT ;  /* 0x000000208600780c */ /* 0x002fda0003f26070 */
[----:B------:R-:W-:Y:S05]  /*0030*/  @P1 BRA `(.L_x_0) ;  /* 0x0000000000b81947 */ /* 0x000fea0003800000 */
[----:B------:R-:W1:Y:S01]  /*0040*/  S2UR UR6, SR_CgaCtaId ;  /* 0x00000000000679c3 */ /* 0x000e620000008800 */
[----:B------:R-:W-:Y:S01]  /*0050*/  NOP ;  /* 0x0000000000007918 */ /* 0x000fe20000000000 */
[----:B------:R-:W-:Y:S02]  /*0060*/  UMOV UR4, 0x40 ;  /* 0x0000004000047882 */ /* 0x000fe40000000000 */
[----:B-1----:R-:W-:-:S09]  /*0070*/  ULEA UR4, UR6, UR4, 0x18 ;  /* 0x0000000406047291 */ /* 0x002fd2000f8ec0ff */
[----:B------:R-:W1:Y:S01]  /*0080*/  LDS.U8 R0, [UR4] ;  /* 0x00000004ff007984 */ /* 0x000e620008000000 */
[----:B------:R-:W-:Y:S02]  /*0090*/  UMOV UR4, 0x400 ;  /* 0x0000040000047882 */ /* 0x000fe40000000000 */
[----:B------:R-:W-:Y:S01]  /*00a0*/  ULEA UR4, UR6, UR4, 0x18 ;  /* 0x0000000406047291 */ /* 0x000fe2000f8ec0ff */
[----:B-1----:R-:W-:-:S13]  /*00b0*/  ISETP.NE.AND P0, PT, R0, RZ, PT ;  /* 0x000000ff0000720c */ /* 0x002fda0003f05270 */
[----:B------:R-:W-:Y:S05]  /*00c0*/  @P0 BRA `(.L_x_1) ;  /* 0x00000000007c0947 */ /* 0x000fea0003800000 */
[----:B------:R-:W-:-:S13]  /*00d0*/  ELECT P0, URZ, PT ;  /* 0x0000000000ff782f */ /* 0x000fda0003800000 */
[----:B------:R-:W-:Y:S05]  /*00e0*/  @!P0 BRA `(.L_x_2) ;  /* 0x0000000000848947 */ /* 0x000fea0003800000 */
[----:B------:R-:W-:Y:S01]  /*00f0*/  UMOV UR5, 0x8 ;  /* 0x0000000800057882 */ /* 0x000fe20000000000 */
[----:B------:R-:W-:Y:S02]  /*0100*/  IMAD.MOV.U32 R4, RZ, RZ, 0x1 ;  /* 0x00000001ff047424 */ /* 0x000fe400078e00ff */
[----:B------:R-:W-:Y:S02]  /*0110*/  IMAD.MOV.U32 R5, RZ, RZ, 0xff ;  /* 0x000000ffff057424 */ /* 0x000fe400078e00ff */
[----:B------:R-:W-:Y:S04]  /*0120*/  DEPBAR.LE SB1, 0x36 ;  /* 0x00009d800000791a */ /* 0x000fe80000000000 */
[----:B------:R-:W1:Y:S02]  /*0130*/  UTCATOMSWS.FIND_AND_SET.ALIGN UP0, UR5, UR5 ;  /* 0x00000005000575e3 */ /* 0x000e640008000800 */
[----:B-1----:R-:W-:-:S04]  /*0140*/  PLOP3.LUT P0, PT, PT, PT, UP0, 0x80, 0x8 ;  /* 0x000000000008781c */ /* 0x002fc80003f0f008 */
[----:B------:R-:W-:-:S04]  /*0150*/  SEL R0, RZ, 0xffffffff, !P0 ;  /* 0xffffffffff007807 */ /* 0x000fc80004000000 */
[----:B------:R-:W-:Y:S01]  /*0160*/  ISETP.NE.AND P0, PT, R0, RZ, PT ;  /* 0x000000ff0000720c */ /* 0x000fe20003f05270 */
[----:B------:R-:W-:-:S12]  /*0170*/  IMAD.U32 R0, RZ, RZ, UR5 ;  /* 0x00000005ff007e24 */ /* 0x000fd8000f8e00ff */
[----:B------:R-:W-:Y:S05]  /*0180*/  @P0 BRA `(.L_x_3) ;  /* 0x0000000000240947 */ /* 0x000fea0003800000 */
.L_x_4:
[----:B------:R-:W-:Y:S05]  /*0190*/  NANOSLEEP 0x64 ;  /* 0x000000640000795d */ /* 0x000fea0003800000 */
[----:B------:R-:W-:-:S05]  /*01a0*/  UMOV UR5, 0x8 ;  /* 0x0000000800057882 */ /* 0x000fca0000000000 */
[----:B------:R-:W-:Y:S04]  /*01b0*/  DEPBAR.LE SB1, 0x36 ;  /* 0x00009d800000791a */ /* 0x000fe80000000000 */
[----:B------:R-:W1:Y:S02]  /*01c0*/  UTCATOMSWS.FIND_AND_SET.ALIGN UP0, UR5, UR5 ;  /* 0x00000005000575e3 */ /* 0x000e640008000800 */
[----:B-1----:R-:W-:-:S04]  /*01d0*/  PLOP3.LUT P0, PT, PT, PT, UP0, 0x80, 0x8 ;  /* 0x000000000008781c */ /* 0x002fc80003f0f008 */
[----:B------:R-:W-:-:S04]  /*01e0*/  SEL R0, RZ, 0xffffffff, !P0 ;  /* 0xffffffffff007807 */ /* 0x000fc80004000000 */
[----:B------:R-:W-:Y:S01]  /*01f0*/  ISETP.NE.AND P0, PT, R0, RZ, PT ;  /* 0x000000ff0000720c */ /* 0x000fe20003f05270 */
[----:B------:R-:W-:-:S12]  /*0200*/  IMAD.U32 R0, RZ, RZ, UR5 ;  /* 0x00000005ff007e24 */ /* 0x000fd8000f8e00ff */
[----:B------:R-:W-:Y:S05]  /*0210*/  @!P0 BRA `(.L_x_4) ;  /* 0xfffffffc00dc8947 */ /* 0x000fea000383ffff */
.L_x_3:
[C---:B------:R-:W-:Y:S01]  /*0220*/  VIADD R3, R0.reuse, 0x10 ;  /* 0x0000001000037836 */ /* 0x040fe20000000000 */
[----:B------:R-:W-:Y:S01]  /*0230*/  UMOV UR5, 0x50 ;  /* 0x0000005000057882 */ /* 0x000fe20000000000 */
[----:B------:R-:W-:Y:S01]  /*0240*/  SHF.L.U32 R2, R5, R0, RZ ;  /* 0x0000000005027219 */ /* 0x000fe200000006ff */
[----:B------:R-:W-:Y:S01]  /*0250*/  ULEA UR5, UR6, UR5, 0x18 ;  /* 0x0000000506057291 */ /* 0x000fe2000f8ec0ff */
[----:B------:R-:W-:Y:S01]  /*0260*/  IMAD.SHL.U32 R0, R0, 0x20, RZ ;  /* 0x0000002000007824 */ /* 0x000fe200078e00ff */
[----:B------:R-:W-:-:S04]  /*0270*/  SHF.L.U32 R3, R4, R3, RZ ;  /* 0x0000000304037219 */ /* 0x000fc800000006ff */
[----:B------:R-:W-:-:S05]  /*0280*/  LOP3.LUT R2, R3, R2, RZ, 0xfc, !PT ;  /* 0x0000000203027212 */ /* 0x000fca00078efcff */
[----:B------:R1:W-:Y:S04]  /*0290*/  ATOMS.OR RZ, [UR5], R2 ;  /* 0x00000002ffff798c */ /* 0x0003e8000b000005 */
[----:B------:R1:W-:Y:S01]  /*02a0*/  STS [UR4], R0 ;  /* 0x00000000ff007988 */ /* 0x0003e20008000804 */
[----:B------:R-:W-:Y:S05]  /*02b0*/  BRA `(.L_x_2) ;  /* 0x0000000000107947 */ /* 0x000fea0003800000 */
.L_x_1:
[----:B------:R-:W-:Y:S01]  /*02c0*/  IMAD.MOV.U32 R0, RZ, RZ, -0x1 ;  /* 0xffffffffff007424 */ /* 0x000fe200078e00ff */
[----:B------:R-:W-:-:S04]  /*02d0*/  MOV R2, 0x300 ;  /* 0x0000030000027802 */ /* 0x000fc80000000f00 */
[----:B------:R1:W-:Y:S03]  /*02e0*/  STS [UR4], R0 ;  /* 0x00000000ff007988 */ /* 0x0003e60008000804 */
[----:B01----:R-:W-:Y:S05]  /*02f0*/  CALL.REL.NOINC `($__internal_1_$__cuda_sm10x_tcgen05_guardrail_trap_phase_invalid_during_alloc) ;  /* 0x0000003400fc7944 */ /* 0x003fea0003c00000 */
.L_x_2:
[----:B------:R-:W-:Y:S05]  /*0300*/  WARPSYNC.ALL ;  /* 0x0000000000007948 */ /* 0x000fea0003800000 */
[----:B------:R-:W-:Y:S01]  /*0310*/  NOP ;  /* 0x0000000000007918 */ /* 0x000fe20000000000 */
.L_x_0:
[----:B------:R-:W2:Y:S08]  /*0320*/  S2UR UR13, SR_CgaCtaId ;  /* 0x00000000000d79c3 */ /* 0x000eb00000008800 */
[----:B------:R-:W-:Y:S01]  /*0330*/  BAR.SYNC.DEFER_BLOCKING 0x0 ;  /* 0x0000000000007b1d */ /* 0x000fe20000010000 */
[----:B------:R-:W-:Y:S02]  /*0340*/  LOP3.LUT R6, R134, 0x60, RZ, 0xc0, !PT ;  /* 0x0000006086067812 */ /* 0x000fe400078ec0ff */
[----:B------:R-:W-:-:S02]  /*0350*/  SHF.R.U32.HI R14, RZ, 0x5, R134 ;  /* 0x00000005ff0e7819 */ /* 0x000fc40000011686 */
[----:B------:R-:W-:Y:S01]  /*0360*/  LOP3.LUT R7, R134, 0x1f, RZ, 0xc0, !PT ;  /* 0x0000001f86077812 */ /* 0x000fe200078ec0ff */
[----:B------:R-:W-:Y:S02]  /*0370*/  UMOV UR4, 0x400 ;  /* 0x0000040000047882 */ /* 0x000fe40000000000 */
[----:B------:R-:W3:Y:S01]  /*0380*/  LDC.64 R4, c[0x0][0x380] ;  /* 0x0000e000ff047b82 */ /* 0x000ee20000000a00 */
[----:B------:R-:W4:Y:S01]  /*0390*/  LDCU.64 UR16, c[0x0][0x358] ;  /* 0x00006b00ff1077ac */ /* 0x000f220008000a00 */
[----:B------:R-:W-:-:S04]  /*03a0*/  SGXT.U32 R14, R14, 0x2 ;  /* 0x000000020e0e781a */ /* 0x000fc80000000000 */
[C---:B------:R-:W-:Y:S02]  /*03b0*/  LOP3.LUT R19, R14.reuse, 0x8, RZ, 0xfc, !PT ;  /* 0x000000080e137812 */ /* 0x040fe400078efcff */
[C---:B------:R-:W-:Y:S01]  /*03c0*/  LOP3.LUT R17, R14.reuse, 0x4, RZ, 0xfc, !PT ;  /* 0x000000040e117812 */ /* 0x040fe200078efcff */
[----:B------:R-:W1:Y:S01]  /*03d0*/  LDC.64 R34, c[0x0][0x388] ;  /* 0x0000e200ff227b82 */ /* 0x000e620000000a00 */
[----:B------:R-:W-:Y:S01]  /*03e0*/  LOP3.LUT R21, R14, 0xc, RZ, 0xfc, !PT ;  /* 0x0000000c0e157812 */ /* 0x000fe200078efcff */
[----:B--2---:R-:W-:Y:S01]  /*03f0*/  ULEA UR14, UR13, UR4, 0x18 ;  /* 0x000000040d0e7291 */ /* 0x004fe2000f8ec0ff */
[----:B-1-3--:R-:W-:-:S08]  /*0400*/  LEA R2, P0, R6, R4, 0x1 ;  /* 0x0000000406027211 */ /* 0x00afd000078008ff */
[----:B------:R-:W1:Y:S01]  /*0410*/  LDS R29, [UR14] ;  /* 0x0000000eff1d7984 */ /* 0x000e620008000800 */
[----:B------:R-:W-:Y:S02]  /*0420*/  LOP3.LUT R23, R14, 0x10, RZ, 0xfc, !PT ;  /* 0x000000100e177812 */ /* 0x000fe400078efcff */
[----:B------:R-:W-:Y:S02]  /*0430*/  IADD3 R2, P2, PT, R7, R2, RZ ;  /* 0x0000000207027210 */ /* 0x000fe40007f5e0ff */
[----:B------:R-:W-:Y:S02]  /*0440*/  LEA.HI.X R0, R6, R5, RZ, 0x1, P0 ;  /* 0x0000000506007211 */ /* 0x000fe400000f0cff */
[-C--:B------:R-:W-:Y:S02]  /*0450*/  LEA R8, P0, R17, R4.reuse, 0x6 ;  /* 0x0000000411087211 */ /* 0x080fe400078030ff */
[-C--:B------:R-:W-:Y:S01]  /*0460*/  LEA R12, P3, R21, R4.reuse, 0x6 ;  /* 0x00000004150c7211 */ /* 0x080fe200078630ff */
[----:B------:R-:W-:Y:S01]  /*0470*/  IMAD.X R3, RZ, RZ, R0, P2 ;  /* 0x000000ffff037224 */ /* 0x000fe200010e0600 */
[----:B------:R-:W-:Y:S01]  /*0480*/  BAR.SYNC.DEFER_BLOCKING 0x0 ;  /* 0x0000000000007b1d */ /* 0x000fe20000010000 */
[----:B------:R-:W-:-:S02]  /*0490*/  LEA R10, P2, R19, R4, 0x6 ;  /* 0x00000004130a7211 */ /* 0x000fc400078430ff */
[C---:B------:R-:W-:Y:S02]  /*04a0*/  IADD3 R8, P4, PT, R7.reuse, R8, RZ ;  /* 0x0000000807087210 */ /* 0x040fe40007f9e0ff */
[----:B------:R-:W-:Y:S02]  /*04b0*/  IADD3 R10, P5, PT, R7, R10, RZ ;  /* 0x0000000a070a7210 */ /* 0x000fe40007fbe0ff */
[-C--:B------:R-:W-:Y:S02]  /*04c0*/  LEA.HI.X R11, R19, R5.reuse, RZ, 0x6, P2 ;  /* 0x00000005130b7211 */ /* 0x080fe400010f34ff */
[-C--:B------:R-:W-:Y:S02]  /*04d0*/  LEA.HI.X R9, R17, R5.reuse, RZ, 0x6, P0 ;  /* 0x0000000511097211 */ /* 0x080fe400000f34ff */
[----:B------:R-:W-:Y:S01]  /*04e0*/  LOP3.LUT R27, R14, 0x18, RZ, 0xfc, !PT ;  /* 0x000000180e1b7812 */ /* 0x000fe200078efcff */
[----:B------:R-:W-:Y:S01]  /*04f0*/  IMAD.X R11, RZ, RZ, R11, P5 ;  /* 0x000000ffff0b7224 */ /* 0x000fe200028e060b */
[----:B------:R-:W-:Y:S01]  /*0500*/  IADD3 R12, P0, PT, R7, R12, RZ ;  /* 0x0000000c070c7210 */ /* 0x000fe20007f1e0ff */
[----:B------:R-:W-:Y:S01]  /*0510*/  IMAD.X R9, RZ, RZ, R9, P4 ;  /* 0x000000ffff097224 */ /* 0x000fe200020e0609 */
[----:B------:R-:W-:-:S02]  /*0520*/  LEA.HI.X R0, R21, R5, RZ, 0x6, P3 ;  /* 0x0000000515007211 */ /* 0x000fc400018f34ff */
[----:B------:R-:W-:Y:S01]  /*0530*/  LEA R26, P2, R27, R4, 0x6 ;  /* 0x000000041b1a7211 */ /* 0x000fe200078430ff */
[----:B----4-:R-:W5:Y:S04]  /*0540*/  LDG.E.U8 R16, desc[UR16][R2.64] ;  /* 0x0000001002107981 */ /* 0x010f68000c1e1100 */
[----:B------:R2:W5:Y:S01]  /*0550*/  LDG.E.U8 R18, desc[UR16][R2.64+0x20] ;  /* 0x0000201002127981 */ /* 0x000562000c1e1100 */
[C---:B------:R-:W-:Y:S01]  /*0560*/  LOP3.LUT R25, R14.reuse, 0x14, RZ, 0xfc, !PT ;  /* 0x000000140e197812 */ /* 0x040fe200078efcff */
[----:B------:R-:W-:Y:S01]  /*0570*/  IMAD.X R13, RZ, RZ, R0, P0 ;  /* 0x000000ffff0d7224 */ /* 0x000fe200000e0600 */
[C---:B------:R-:W-:Y:S01]  /*0580*/  LOP3.LUT R43, R14.reuse, 0x1c, RZ, 0xfc, !PT ;  /* 0x0000001c0e2b7812 */ /* 0x040fe200078efcff */
[----:B------:R-:W5:Y:S01]  /*0590*/  LDG.E.U8 R126, desc[UR16][R10.64] ;  /* 0x000000100a7e7981 */ /* 0x000f62000c1e1100 */
[----:B------:R-:W-:-:S03]  /*05a0*/  LOP3.LUT R45, R14, 0x20, RZ, 0xfc, !PT ;  /* 0x000000200e2d7812 */ /* 0x000fc600078efcff */
[----:B------:R3:W5:Y:S01]  /*05b0*/  LDG.E.U8 R0, desc[UR16][R10.64+0x20] ;  /* 0x000020100a007981 */ /* 0x000762000c1e1100 */
[-C--:B--2---:R-:W-:Y:S02]  /*05c0*/  LEA R2, P5, R23, R4.reuse, 0x6 ;  /* 0x0000000417027211 */ /* 0x084fe400078a30ff */
[----:B------:R-:W-:Y:S01]  /*05d0*/  LEA R28, P0, R25, R4, 0x6 ;  /* 0x00000004191c7211 */ /* 0x000fe200078030ff */
[----:B------:R-:W5:Y:S01]  /*05e0*/  LDG.E.U8 R20, desc[UR16][R8.64] ;  /* 0x0000001008147981 */ /* 0x000f62000c1e1100 */
[----:B------:R-:W-:Y:S02]  /*05f0*/  IADD3 R2, P4, PT, R7, R2, RZ ;  /* 0x0000000207027210 */ /* 0x000fe40007f9e0ff */
[-C--:B------:R-:W-:Y:S01]  /*0600*/  LEA.HI.X R3, R23, R5.reuse, RZ, 0x6, P5 ;  /* 0x0000000517037211 */ /* 0x080fe200028f34ff */
[----:B------:R2:W5:Y:S01]  /*0610*/  LDG.E.U8 R22, desc[UR16][R8.64+0x20] ;  /* 0x0000201008167981 */ /* 0x000562000c1e1100 */
[----:B---3--:R-:W-:Y:S02]  /*0620*/  IADD3 R10, P5, PT, R7, R26, RZ ;  /* 0x0000001a070a7210 */ /* 0x008fe40007fbe0ff */
[----:B------:R-:W-:Y:S01]  /*0630*/  LEA.HI.X R11, R27, R5, RZ, 0x6, P2 ;  /* 0x000000051b0b7211 */ /* 0x000fe200010f34ff */
[----:B------:R-:W-:Y:S01]  /*0640*/  IMAD.X R3, RZ, RZ, R3, P4 ;  /* 0x000000ffff037224 */ /* 0x000fe200020e0603 */
[----:B------:R-:W-:Y:S01]  /*0650*/  LEA R24, P3, R43, R4, 0x6 ;  /* 0x000000042b187211 */ /* 0x000fe200078630ff */
[----:B------:R-:W5:Y:S02]  /*0660*/  LDG.E.U8 R116, desc[UR16][R12.64] ;  /* 0x000000100c747981 */ /* 0x000f64000c1e1100 */
[----:B------:R-:W-:-:S02]  /*0670*/  IMAD.X R11, RZ, RZ, R11, P5 ;  /* 0x000000ffff0b7224 */ /* 0x000fc400028e060b */
[----:B------:R3:W5:Y:S01]  /*0680*/  LDG.E.U8 R118, desc[UR16][R12.64+0x20] ;  /* 0x000020100c767981 */ /* 0x000762000c1e1100 */
[----:B--2---:R-:W-:Y:S02]  /*0690*/  IADD3 R8, P6, PT, R7, R28, RZ ;  /* 0x0000001c07087210 */ /* 0x004fe40007fde0ff */
[----:B------:R-:W-:Y:S01]  /*06a0*/  LEA.HI.X R9, R25, R5, RZ, 0x6, P0 ;  /* 0x0000000519097211 */ /* 0x000fe200000f34ff */
[----:B------:R-:W5:Y:S01]  /*06b0*/  LDG.E.U8 R120, desc[UR16][R2.64] ;  /* 0x0000001002787981 */ /* 0x000f62000c1e1100 */
[----:B------:R-:W-:-:S03]  /*06c0*/  LOP3.LUT R47, R14, 0x24, RZ, 0xfc, !PT ;  /* 0x000000240e2f7812 */ /* 0x000fc600078efcff */
[----:B------:R2:W5:Y:S01]  /*06d0*/  LDG.E.U8 R122, desc[UR16][R2.64+0x20] ;  /* 0x00002010027a7981 */ /* 0x000562000c1e1100 */
[----:B---3--:R-:W-:Y:S02]  /*06e0*/  IADD3 R12, P0, PT, R7, R24, RZ ;  /* 0x00000018070c7210 */ /* 0x008fe40007f1e0ff */
[-C--:B------:R-:W-:Y:S01]  /*06f0*/  LEA.HI.X R13, R43, R5.reuse, RZ, 0x6, P3 ;  /* 0x000000052b0d7211 */ /* 0x080fe200018f34ff */
[----:B------:R-:W-:Y:S01]  /*0700*/  IMAD.X R9, RZ, RZ, R9, P6 ;  /* 0x000000ffff097224 */ /* 0x000fe200030e0609 */
[C---:B------:R-:W-:Y:S01]  /*0710*/  LOP3.LUT R49, R14.reuse, 0x28, RZ, 0xfc, !PT ;  /* 0x000000280e317812 */ /* 0x040fe200078efcff */
[----:B------:R-:W5:Y:S01]  /*0720*/  LDG.E.U8 R130, desc[UR16][R10.64] ;  /* 0x000000100a827981 */ /* 0x000f62000c1e1100 */
[----:B--2---:R-:W-:Y:S02]  /*0730*/  LEA R2, P5, R45, R4, 0x6 ;  /* 0x000000042d027211 */ /* 0x004fe400078a30ff */
[----:B------:R-:W-:Y:S01]  /*0740*/  LOP3.LUT R51, R14, 0x2c, RZ, 0xfc, !PT ;  /* 0x0000002c0e337812 */ /* 0x000fe200078efcff */
[----:B------:R-:W-:Y:S01]  /*0750*/  IMAD.X R13, RZ, RZ, R13, P0 ;  /* 0x000000ffff0d7224 */ /* 0x000fe200000e060d */
[----:B------:R-:W-:Y:S01]  /*0760*/  IADD3 R2, P4, PT, R7, R2, RZ ;  /* 0x0000000207027210 */ /* 0x000fe20007f9e0ff */
[----:B------:R-:W5:Y:S01]  /*0770*/  LDG.E.U8 R124, desc[UR16][R8.64] ;  /* 0x00000010087c7981 */ /* 0x000f62000c1e1100 */
[----:B------:R-:W-:-:S02]  /*0780*/  LEA.HI.X R3, R45, R5, RZ, 0x6, P5 ;  /* 0x000000052d037211 */ /* 0x000fc400028f34ff */
[-C--:B------:R-:W-:Y:S01]  /*0790*/  LEA R28, P0, R47, R4.reuse, 0x6 ;  /* 0x000000042f1c7211 */ /* 0x080fe200078030ff */
[----:B------:R2:W5:Y:S01]  /*07a0*/  LDG.E.U8 R128, desc[UR16][R8.64+0x20] ;  /* 0x0000201008807981 */ /* 0x000562000c1e1100 */
[-C--:B------:R-:W-:Y:S02]  /*07b0*/  LEA R26, P2, R49, R4.reuse, 0x6 ;  /* 0x00000004311a7211 */ /* 0x080fe400078430ff */
[----:B------:R-:W-:Y:S01]  /*07c0*/  LEA R24, P3, R51, R4, 0x6 ;  /* 0x0000000433187211 */ /* 0x000fe200078630ff */
[----:B------:R-:W-:Y:S01]  /*07d0*/  IMAD.X R3, RZ, RZ, R3, P4 ;  /* 0x000000ffff037224 */ /* 0x000fe200020e0603 */
[----:B------:R3:W5:Y:S01]  /*07e0*/  LDG.E.U8 R132, desc[UR16][R10.64+0x20] ;  /* 0x000020100a847981 */ /* 0x000762000c1e1100 */
[----:B------:R-:W-:-:S03]  /*07f0*/  LOP3.LUT R53, R14, 0x30, RZ, 0xfc, !PT ;  /* 0x000000300e357812 */ /* 0x000fc600078efcff */
[----:B------:R-:W5:Y:S01]  /*0800*/  LDG.E.U8 R136, desc[UR16][R12.64] ;  /* 0x000000100c887981 */ /* 0x000f62000c1e1100 */
[----:B--2---:R-:W-:Y:S02]  /*0810*/  IADD3 R8, P6, PT, R7, R28, RZ ;  /* 0x0000001c07087210 */ /* 0x004fe40007fde0ff */
[-C--:B------:R-:W-:Y:S01]  /*0820*/  LEA.HI.X R9, R47, R5.reuse, RZ, 0x6, P0 ;  /* 0x000000052f097211 */ /* 0x080fe200000f34ff */
[----:B------:R2:W5:Y:S01]  /*0830*/  LDG.E.U8 R138, desc[UR16][R12.64+0x20] ;  /* 0x000020100c8a7981 */ /* 0x000562000c1e1100 */
[----:B---3--:R-:W-:Y:S02]  /*0840*/  IADD3 R10, P5, PT, R7, R26, RZ ;  /* 0x0000001a070a7210 */ /* 0x008fe40007fbe0ff */
[----:B------:R-:W-:Y:S01]  /*0850*/  LEA.HI.X R11, R49, R5, RZ, 0x6, P2 ;  /* 0x00000005310b7211 */ /* 0x000fe200010f34ff */
[----:B------:R-:W5:Y:S01]  /*0860*/  LDG.E.U8 R140, desc[UR16][R2.64] ;  /* 0x00000010028c7981 */ /* 0x000f62000c1e1100 */
[C---:B------:R-:W-:Y:S02]  /*0870*/  LOP3.LUT R55, R14.reuse, 0x34, RZ, 0xfc, !PT ;  /* 0x000000340e377812 */ /* 0x040fe400078efcff */
[----:B------:R-:W-:Y:S01]  /*0880*/  LOP3.LUT R137, R14, 0x38, RZ, 0xfc, !PT ;  /* 0x000000380e897812 */ /* 0x000fe200078efcff */
[----:B------:R3:W5:Y:S01]  /*0890*/  LDG.E.U8 R142, desc[UR16][R2.64+0x20] ;  /* 0x00002010028e7981 */ /* 0x000762000c1e1100 */
[----:B--2---:R-:W-:-:S02]  /*08a0*/  IADD3 R12, P0, PT, R7, R24, RZ ;  /* 0x00000018070c7210 */ /* 0x004fc40007f1e0ff */
[----:B------:R-:W-:Y:S01]  /*08b0*/  LEA.HI.X R13, R51, R5, RZ, 0x6, P3 ;  /* 0x00000005330d7211 */ /* 0x000fe200018f34ff */
[----:B------:R-:W-:Y:S02]  /*08c0*/  IMAD.X R9, RZ, RZ, R9, P6 ;  /* 0x000000ffff097224 */ /* 0x000fe400030e0609 */
[----:B------:R-:W-:Y:S02]  /*08d0*/  IMAD.X R11, RZ, RZ, R11, P5 ;  /* 0x000000ffff0b7224 */ /* 0x000fe400028e060b */
[----:B------:R-:W-:Y:S01]  /*08e0*/  IMAD.X R13, RZ, RZ, R13, P0 ;  /* 0x000000ffff0d7224 */ /* 0x000fe200000e060d */
[----:B---3--:R-:W-:Y:S01]  /*08f0*/  LOP3.LUT R3, R14, 0x3c, RZ, 0xfc, !PT ;  /* 0x0000003c0e037812 */ /* 0x008fe200078efcff */
[----:B------:R-:W5:Y:S01]  /*0900*/  LDG.E.U8 R144, desc[UR16][R8.64] ;  /* 0x0000001008907981 */ /* 0x000f62000c1e1100 */
[-C--:B------:R-:W-:Y:S02]  /*0910*/  LEA R24, P0, R53, R4.reuse, 0x6 ;  /* 0x0000000435187211 */ /* 0x080fe400078030ff */
[-C--:B------:R-:W-:Y:S01]  /*0920*/  LEA R14, P2, R55, R4.reuse, 0x6 ;  /* 0x00000004370e7211 */ /* 0x080fe200078430ff */
[----:B------:R2:W5:Y:S01]  /*0930*/  LDG.E.U8 R146, desc[UR16][R8.64+0x20] ;  /* 0x0000201008927981 */ /* 0x000562000c1e1100 */
[----:B------:R-:W-:-:S02]  /*0940*/  LEA R2, P3, R137, R4, 0x6 ;  /* 0x0000000489027211 */ /* 0x000fc400078630ff */
[----:B------:R-:W-:Y:S01]  /*0950*/  LEA R4, P4, R3, R4, 0x6 ;  /* 0x0000000403047211 */ /* 0x000fe200078830ff */
[----:B------:R-:W5:Y:S04]  /*0960*/  LDG.E.U8 R148, desc[UR16][R10.64] ;  /* 0x000000100a947981 */ /* 0x000f68000c1e1100 */
[----:B------:R3:W5:Y:S01]  /*0970*/  LDG.E.U8 R150, desc[UR16][R10.64+0x20] ;  /* 0x000020100a967981 */ /* 0x000762000c1e1100 */
[----:B--2---:R-:W-:-:S03]  /*0980*/  LEA.HI.X R9, R53, R5, RZ, 0x6, P0 ;  /* 0x0000000535097211 */ /* 0x004fc600000f34ff */
[----:B------:R-:W5:Y:S01]  /*0990*/  LDG.E.U8 R152, desc[UR16][R12.64] ;  /* 0x000000100c987981 */ /* 0x000f62000c1e1100 */
[----:B------:R-:W-:-:S03]  /*09a0*/  IADD3 R8, P5, PT, R7, R24, RZ ;  /* 0x0000001807087210 */ /* 0x000fc60007fbe0ff */
[----:B------:R2:W5:Y:S01]  /*09b0*/  LDG.E.U8 R114, desc[UR16][R12.64+0x20] ;  /* 0x000020100c727981 */ /* 0x000562000c1e1100 */
[----:B---3--:R-:W-:Y:S02]  /*09c0*/  IADD3 R10, P0, PT, R7, R14, RZ ;  /* 0x0000000e070a7210 */ /* 0x008fe40007f1e0ff */
[-C--:B------:R-:W-:Y:S02]  /*09d0*/  LEA.HI.X R11, R55, R5.reuse, RZ, 0x6, P2 ;  /* 0x00000005370b7211 */ /* 0x080fe400010f34ff */
[-C--:B--2---:R-:W-:Y:S02]  /*09e0*/  LEA.HI.X R13, R137, R5.reuse, RZ, 0x6, P3 ;  /* 0x00000005890d7211 */ /* 0x084fe400018f34ff */
[----:B------:R-:W-:Y:S02]  /*09f0*/  LEA.HI.X R5, R3, R5, RZ, 0x6, P4 ;  /* 0x0000000503057211 */ /* 0x000fe400020f34ff */
[----:B------:R-:W-:Y:S01]  /*0a00*/  IADD3 R14, P3, PT, R7, R4, RZ ;  /* 0x00000004070e7210 */ /* 0x000fe20007f7e0ff */
[----:B------:R-:W-:Y:S01]  /*0a10*/  IMAD.X R9, RZ, RZ, R9, P5 ;  /* 0x000000ffff097224 */ /* 0x000fe200028e0609 */
[----:B------:R-:W-:-:S03]  /*0a20*/  SHF.R.S32.HI R24, RZ, 0x6, R134 ;  /* 0x00000006ff187819 */ /* 0x000fc60000011486 */
[----:B------:R-:W-:Y:S01]  /*0a30*/  IMAD.X R15, RZ, RZ, R5, P3 ;  /* 0x000000ffff0f7224 */ /* 0x000fe200018e0605 */
[----:B------:R-:W5:Y:S01]  /*0a40*/  LDG.E.U8 R112, desc[UR16][R8.64] ;  /* 0x0000001008707981 */ /* 0x000f62000c1e1100 */
[----:B------:R-:W2:Y:S03]  /*0a50*/  LDC.64 R4, c[0x0][0x388] ;  /* 0x0000e200ff047b82 */ /* 0x000ea60000000a00 */
[----:B------:R3:W5:Y:S01]  /*0a60*/  LDG.E.U8 R38, desc[UR16][R8.64+0x20] ;  /* 0x0000201008267981 */ /* 0x000762000c1e1100 */
[----:B------:R-:W-:Y:S01]  /*0a70*/  IADD3 R12, P2, PT, R7, R2, RZ ;  /* 0x00000002070c7210 */ /* 0x000fe20007f5e0ff */
[----:B------:R-:W-:Y:S01]  /*0a80*/  IMAD.X R11, RZ, RZ, R11, P0 ;  /* 0x000000ffff0b7224 */ /* 0x000fe200000e060b */
[----:B-1----:R-:W-:Y:S01]  /*0a90*/  R2UR UR15, R29 ;  /* 0x000000001d0f72ca */ /* 0x002fe200000e0000 */
[----:B------:R1:W5:Y:S04]  /*0aa0*/  LDG.E.U8 R40, desc[UR16][R14.64] ;  /* 0x000000100e287981 */ /* 0x000368000c1e1100 */
[----:B------:R1:W5:Y:S01]  /*0ab0*/  LDG.E.U8 R110, desc[UR16][R14.64+0x20] ;  /* 0x000020100e6e7981 */ /* 0x000362000c1e1100 */
[----:B---3--:R-:W-:Y:S01]  /*0ac0*/  SGXT R9, R24, 0x1 ;  /* 0x000000011809781a */ /* 0x008fe20000000200 */
[----:B------:R-:W-:-:S02]  /*0ad0*/  IMAD.SHL.U32 R8, R134, 0x2, RZ ;  /* 0x0000000286087824 */ /* 0x000fc400078e00ff */
[----:B------:R1:W5:Y:S01]  /*0ae0*/  LDG.E.U8 R2, desc[UR16][R10.64] ;  /* 0x000000100a027981 */ /* 0x000362000c1e1100 */
[----:B------:R-:W-:Y:S01]  /*0af0*/  LOP3.LUT R9, R9, 0x90, RZ, 0xc0, !PT ;  /* 0x0000009009097812 */ /* 0x000fe200078ec0ff */
[----:B------:R-:W-:Y:S01]  /*0b00*/  IMAD.X R13, RZ, RZ, R13, P2 ;  /* 0x000000ffff0d7224 */ /* 0x000fe200010e060d */
[----:B------:R-:W-:Y:S01]  /*0b10*/  LOP3.LUT R8, R8, 0x40, RZ, 0xc0, !PT ;  /* 0x0000004008087812 */ /* 0x000fe200078ec0ff */
[----:B------:R1:W5:Y:S01]  /*0b20*/  LDG.E.U8 R37, desc[UR16][R10.64+0x20] ;  /* 0x000020100a257981 */ /* 0x000362000c1e1100 */
[----:B------:R-:W-:-:S03]  /*0b30*/  LOP3.LUT R9, R9, 0x1f, R134, 0x78, !PT ;  /* 0x0000001f09097812 */ /* 0x000fc600078e7886 */
[----:B------:R1:W5:Y:S01]  /*0b40*/  LDG.E.U8 R46, desc[UR16][R12.64] ;  /* 0x000000100c2e7981 */ /* 0x000362000c1e1100 */
[----:B------:R-:W-:-:S03]  /*0b50*/  IADD3 R41, PT, PT, R9, UR14, R8 ;  /* 0x0000000e09297c10 */ /* 0x000fc6000fffe008 */
[----:B------:R1:W5:Y:S01]  /*0b60*/  LDG.E.U8 R39, desc[UR16][R12.64+0x20] ;  /* 0x000020100c277981 */ /* 0x000362000c1e1100 */
[----:B------:R-:W-:Y:S01]  /*0b70*/  IMAD.WIDE.U32 R8, R6, 0x8, RZ ;  /* 0x0000000806087825 */ /* 0x000fe200078e00ff */
[----:B------:R-:W-:Y:S06]  /*0b80*/  @P1 BRA `(.L_x_5) ;  /* 0x0000000000181947 */ /* 0x000fec0003800000 */
[----:B------:R-:W-:Y:S01]  /*0b90*/  ELECT P0, URZ, PT ;  /* 0x0000000000ff782f */ /* 0x000fe20003800000 */
[----:B------:R-:W-:Y:S01]  /*0ba0*/  IMAD.MOV.U32 R6, RZ, RZ, 0x1 ;  /* 0x00000001ff067424 */ /* 0x000fe200078e00ff */
[----:B------:R-:W-:Y:S01]  /*0bb0*/  UMOV UR4, 0x40 ;  /* 0x0000004000047882 */ /* 0x000fe20000000000 */
[----:B------:R-:W-:Y:S01]  /*0bc0*/  UVIRTCOUNT.DEALLOC.SMPOOL 0x80 ;  /* 0x000000800000784c */ /* 0x000fe20000000000 */
[----:B------:R-:W-:-:S09]  /*0bd0*/  ULEA UR4, UR13, UR4, 0x18 ;  /* 0x000000040d047291 */ /* 0x000fd2000f8ec0ff */
[----:B------:R3:W-:Y:S03]  /*0be0*/  @P0 STS.U8 [UR4], R6 ;  /* 0x00000006ff000988 */ /* 0x0007e60008000004 */
.L_x_5:
[----:B------:R-:W-:Y:S01]  /*0bf0*/  IADD3 R34, P0, P2, R7, R34, R8 ;  /* 0x0000002207227210 */ /* 0x000fe20007a1e008 */
[----:B-12---:R-:W-:Y:S01]  /*0c00*/  IMAD.WIDE.U32 R10, R17, 0x100, R4 ;  /* 0x00000100110a7825 */ /* 0x006fe200078e0004 */
[----:B-----5:R1:W-:Y:S02]  /*0c10*/  STS.U8 [R41+0x4000], R16 ;  /* 0x0040001029007388 */ /* 0x0203e40000000000 */
[----:B------:R-:W-:Y:S01]  /*0c20*/  IADD3.X R35, PT, PT, RZ, R35, R9, P0, P2 ;  /* 0x00000023ff237210 */ /* 0x000fe200007e4409 */
[--C-:B------:R-:W-:Y:S01]  /*0c30*/  IMAD.WIDE.U32 R12, R19, 0x100, R4.reuse ;  /* 0x00000100130c7825 */ /* 0x100fe200078e0004 */
[----:B------:R-:W-:Y:S01]  /*0c40*/  IADD3 R28, P0, PT, R7, R10, RZ ;  /* 0x0000000a071c7210 */ /* 0x000fe20007f1e0ff */
[----:B------:R-:W-:Y:S02]  /*0c50*/  STS.U8 [R41+0x4120], R20 ;  /* 0x0041201429007388 */ /* 0x000fe40000000000 */
[--C-:B------:R-:W-:Y:S01]  /*0c60*/  IMAD.WIDE.U32 R8, R23, 0x100, R4.reuse ;  /* 0x0000010017087825 */ /* 0x100fe200078e0004 */
[----:B------:R-:W-:Y:S01]  /*0c70*/  IADD3 R32, P2, PT, R7, R12, RZ ;  /* 0x0000000c07207210 */ /* 0x000fe20007f5e0ff */
[----:B------:R2:W-:Y:S02]  /*0c80*/  STS.U8 [R41+0x4100], R22 ;  /* 0x0041001629007388 */ /* 0x0005e40000000000 */
[----:B-1----:R-:W-:-:S02]  /*0c90*/  IMAD.WIDE.U32 R16, R25, 0x100, R4 ;  /* 0x0000010019107825 */ /* 0x002fc400078e0004 */
[----:B------:R1:W-:Y:S02]  /*0ca0*/  STS.U8 [R41+0x4020], R18 ;  /* 0x0040201229007388 */ /* 0x0003e40000000000 */
[----:B------:R-:W-:Y:S02]  /*0cb0*/  IMAD.WIDE.U32 R14, R21, 0x100, R4 ;  /* 0x00000100150e7825 */ /* 0x000fe400078e0004 */
[----:B------:R-:W4:Y:S02]  /*0cc0*/  LDG.E.U8 R108, desc[UR16][R34.64] ;  /* 0x00000010226c7981 */ /* 0x000f24000c1e1100 */
[----:B------:R-:W-:Y:S01]  /*0cd0*/  IMAD.X R29, RZ, RZ, R11, P0 ;  /* 0x000000ffff1d7224 */ /* 0x000fe200000e060b */
[C---:B------:R-:W-:Y:S01]  /*0ce0*/  IADD3 R26, P0, PT, R7.reuse, R8, RZ ;  /* 0x00000008071a7210 */ /* 0x040fe20007f1e0ff */
[----:B------:R-:W-:Y:S01]  /*0cf0*/  IMAD.X R33, RZ, RZ, R13, P2 ;  /* 0x000000ffff217224 */ /* 0x000fe200010e060d */
[----:B------:R-:W-:Y:S01]  /*0d00*/  IADD3 R24, P2, PT, R7, R16, RZ ;  /* 0x0000001007187210 */ /* 0x000fe20007f5e0ff */
[--C-:B------:R-:W-:Y:S01]  /*0d10*/  IMAD.WIDE.U32 R10, R27, 0x100, R4.reuse ;  /* 0x000001001b0a7825 */ /* 0x100fe200078e0004 */
[----:B------:R-:W-:Y:S01]  /*0d20*/  IADD3 R30, P3, PT, R7, R14, RZ ;  /* 0x0000000e071e7210 */ /* 0x000fe20007f7e0ff */
[----:B---3--:R-:W3:Y:S02]  /*0d30*/  LDG.E.U8 R107, desc[UR16][R34.64+0x40] ;  /* 0x00004010226b7981 */ /* 0x008ee4000c1e1100 */
[----:B------:R-:W-:-:S02]  /*0d40*/  IMAD.WIDE.U32 R12, R43, 0x100, R4 ;  /* 0x000001002b0c7825 */ /* 0x000fc400078e0004 */
[----:B------:R-:W3:Y:S02]  /*0d50*/  LDG.E.U8 R106, desc[UR16][R34.64+0x80] ;  /* 0x00008010226a7981 */ /* 0x000ee4000c1e1100 */
[----:B------:R-:W-:Y:S01]  /*0d60*/  IMAD.X R27, RZ, RZ, R9, P0 ;  /* 0x000000ffff1b7224 */ /* 0x000fe200000e0609 */
[C---:B--2---:R-:W-:Y:S01]  /*0d70*/  IADD3 R22, P0, PT, R7.reuse, R10, RZ ;  /* 0x0000000a07167210 */ /* 0x044fe20007f1e0ff */
[----:B------:R-:W-:Y:S01]  /*0d80*/  IMAD.X R25, RZ, RZ, R17, P2 ;  /* 0x000000ffff197224 */ /* 0x000fe200010e0611 */
[----:B------:R-:W-:Y:S01]  /*0d90*/  IADD3 R20, P2, PT, R7, R12, RZ ;  /* 0x0000000c07147210 */ /* 0x000fe20007f5e0ff */
[----:B------:R-:W-:Y:S01]  /*0da0*/  IMAD.X R31, RZ, RZ, R15, P3 ;  /* 0x000000ffff1f7224 */ /* 0x000fe200018e060f */
[----:B------:R-:W2:Y:S01]  /*0db0*/  LDG.E.U8 R105, desc[UR16][R34.64+0xc0] ;  /* 0x0000c01022697981 */ /* 0x000ea2000c1e1100 */
[----:B------:R-:W-:-:S03]  /*0dc0*/  IMAD.WIDE.U32 R8, R45, 0x100, R4 ;  /* 0x000001002d087825 */ /* 0x000fc600078e0004 */
[----:B------:R-:W2:Y:S01]  /*0dd0*/  LDG.E.U8 R104, desc[UR16][R28.64] ;  /* 0x000000101c687981 */ /* 0x000ea2000c1e1100 */
[----:B------:R-:W-:-:S03]  /*0de0*/  IMAD.WIDE.U32 R14, R47, 0x100, R4 ;  /* 0x000001002f0e7825 */ /* 0x000fc600078e0004 */
[----:B------:R-:W2:Y:S01]  /*0df0*/  LDG.E.U8 R103, desc[UR16][R28.64+0x40] ;  /* 0x000040101c677981 */ /* 0x000ea2000c1e1100 */
[----:B------:R-:W-:-:S03]  /*0e00*/  IMAD.WIDE.U32 R42, R49, 0x100, R4 ;  /* 0x00000100312a7825 */ /* 0x000fc600078e0004 */
[----:B------:R-:W2:Y:S01]  /*0e10*/  LDG.E.U8 R102, desc[UR16][R28.64+0x80] ;  /* 0x000080101c667981 */ /* 0x000ea2000c1e1100 */
[----:B------:R-:W-:Y:S01]  /*0e20*/  IMAD.X R23, RZ, RZ, R11, P0 ;  /* 0x000000ffff177224 */ /* 0x000fe200000e060b */
[C---:B-1----:R-:W-:Y:S01]  /*0e30*/  IADD3 R18, P0, PT, R7.reuse, R8, RZ ;  /* 0x0000000807127210 */ /* 0x042fe20007f1e0ff */
[----:B------:R-:W-:Y:S01]  /*0e40*/  IMAD.X R21, RZ, RZ, R13, P2 ;  /* 0x000000ffff157224 */ /* 0x000fe200010e060d */
[----:B------:R-:W-:Y:S01]  /*0e50*/  IADD3 R16, P2, PT, R7, R14, RZ ;  /* 0x0000000e07107210 */ /* 0x000fe20007f5e0ff */
[----:B------:R-:W-:Y:S01]  /*0e60*/  IMAD.WIDE.U32 R10, R51, 0x100, R4 ;  /* 0x00000100330a7825 */ /* 0x000fe200078e0004 */
[C---:B------:R-:W-:Y:S01]  /*0e70*/  IADD3 R14, P3, PT, R7.reuse, R42, RZ ;  /* 0x0000002a070e7210 */ /* 0x040fe20007f7e0ff */
[----:B------:R-:W2:Y:S02]  /*0e80*/  LDG.E.U8 R101, desc[UR16][R28.64+0xc0] ;  /* 0x0000c0101c657981 */ /* 0x000ea4000c1e1100 */
[----:B------:R-:W-:Y:S01]  /*0e90*/  IMAD.X R19, RZ, RZ, R9, P0 ;  /* 0x000000ffff137224 */ /* 0x000fe200000e0609 */
[----:B------:R-:W-:Y:S01]  /*0ea0*/  IADD3 R12, P0, PT, R7, R10, RZ ;  /* 0x0000000a070c7210 */ /* 0x000fe20007f1e0ff */
[----:B------:R-:W-:Y:S01]  /*0eb0*/  IMAD.X R17, RZ, RZ, R15, P2 ;  /* 0x000000ffff117224 */ /* 0x000fe200010e060f */
[----:B------:R-:W2:Y:S01]  /*0ec0*/  LDG.E.U8 R115, desc[UR16][R34.64+0xe0] ;  /* 0x0000e01022737981 */ /* 0x000ea2000c1e1100 */
[----:B------:R-:W-:-:S02]  /*0ed0*/  IMAD.X R15, RZ, RZ, R43, P3 ;  /* 0x000000ffff0f7224 */ /* 0x000fc400018e062b */
[--C-:B------:R-:W-:Y:S01]  /*0ee0*/  IMAD.WIDE.U32 R8, R53, 0x100, R4.reuse ;  /* 0x0000010035087825 */ /* 0x100fe200078e0004 */
[----:B------:R-:W2:Y:S03]  /*0ef0*/  LDG.E.U8 R113, desc[UR16][R28.64+0x20] ;  /* 0x000020101c717981 */ /* 0x000ea6000c1e1100 */
[--C-:B------:R-:W-:Y:S01]  /*0f00*/  IMAD.WIDE.U32 R42, R55, 0x100, R4.reuse ;  /* 0x00000100372a7825 */ /* 0x100fe200078e0004 */
[----:B------:R-:W2:Y:S03]  /*0f10*/  LDG.E.U8 R111, desc[UR16][R28.64+0x60] ;  /* 0x000060101c6f7981 */ /* 0x000ea6000c1e1100 */
[--C-:B------:R-:W-:Y:S01]  /*0f20*/  IMAD.WIDE.U32 R44, R137, 0x100, R4.reuse ;  /* 0x00000100892c7825 */ /* 0x100fe200078e0004 */
[----:B------:R-:W2:Y:S03]  /*0f30*/  LDG.E.U8 R109, desc[UR16][R28.64+0xa0] ;  /* 0x0000a0101c6d7981 */ /* 0x000ea6000c1e1100 */
[----:B------:R-:W-:Y:S01]  /*0f40*/  IMAD.WIDE.U32 R4, R3, 0x100, R4 ;  /* 0x0000010003047825 */ /* 0x000fe200078e0004 */
[C---:B------:R-:W-:Y:S01]  /*0f50*/  IADD3 R6, P3, PT, R7.reuse, R44, RZ ;  /* 0x0000002c07067210 */ /* 0x040fe20007f7e0ff */
[----:B------:R-:W2:Y:S02]  /*0f60*/  LDG.E.U8 R123, desc[UR16][R28.64+0xe0] ;  /* 0x0000e0101c7b7981 */ /* 0x000ea4000c1e1100 */
[----:B------:R-:W-:Y:S01]  /*0f70*/  IMAD.X R13, RZ, RZ, R11, P0 ;  /* 0x000000ffff0d7224 */ /* 0x000fe200000e060b */
[C---:B------:R-:W-:Y:S01]  /*0f80*/  IADD3 R10, P0, PT, R7.reuse, R8, RZ ;  /* 0x00000008070a7210 */ /* 0x040fe20007f1e0ff */
[----:B------:R-:W2:Y:S01]  /*0f90*/  LDG.E.U8 R44, desc[UR16][R34.64+0x20] ;  /* 0x00002010222c7981 */ /* 0x000ea2000c1e1100 */
[----:B------:R-:W-:-:S02]  /*0fa0*/  IADD3 R8, P2, PT, R7, R42, RZ ;  /* 0x0000002a07087210 */ /* 0x000fc40007f5e0ff */
[----:B------:R-:W-:Y:S01]  /*0fb0*/  IADD3 R4, P4, PT, R7, R4, RZ ;  /* 0x0000000407047210 */ /* 0x000fe20007f9e0ff */
[----:B------:R-:W-:Y:S01]  /*0fc0*/  IMAD.X R11, RZ, RZ, R9, P0 ;  /* 0x000000ffff0b7224 */ /* 0x000fe200000e0609 */
[----:B------:R-:W2:Y:S01]  /*0fd0*/  LDG.E.U8 R42, desc[UR16][R34.64+0xa0] ;  /* 0x0000a010222a7981 */ /* 0x000ea2000c1e1100 */
[----:B------:R-:W-:Y:S02]  /*0fe0*/  IMAD.X R9, RZ, RZ, R43, P2 ;  /* 0x000000ffff097224 */ /* 0x000fe400010e062b */
[----:B------:R-:W-:Y:S01]  /*0ff0*/  IMAD.X R7, RZ, RZ, R45, P3 ;  /* 0x000000ffff077224 */ /* 0x000fe200018e062d */
[----:B------:R-:W2:Y:S01]  /*1000*/  LDG.E.U8 R43, desc[UR16][R34.64+0x60] ;  /* 0x00006010222b7981 */ /* 0x000ea2000c1e1100 */
[----:B------:R-:W-:-:S03]  /*1010*/  IMAD.X R5, RZ, RZ, R5, P4 ;  /* 0x000000ffff057224 */ /* 0x000fc600020e0605 */
[----:B------:R-:W2:Y:S04]  /*1020*/  LDG.E.U8 R100, desc[UR16][R32.64] ;  /* 0x0000001020647981 */ /* 0x000ea8000c1e1100 */
        /* <DEDUP_REMOVED lines=103> */
[----:B------:R1:W-:Y:S04]  /*16a0*/  STS.U8 [R41+0x4200], R126 ;  /* 0x0042007e29007388 */ /* 0x0003e80000000000 */
[----:B------:R-:W2:Y:S04]  /*16b0*/  LDG.E.U8 R164, desc[UR16][R6.64+0x20] ;  /* 0x0000201006a47981 */ /* 0x000ea8000c1e1100 */
[----:B------:R-:W2:Y:S04]  /*16c0*/  LDG.E.U8 R13, desc[UR16][R6.64+0x60] ;  /* 0x00006010060d7981 */ /* 0x000ea8000c1e1100 */
[----:B------:R-:W2:Y:S04]  /*16d0*/  LDG.E.U8 R12, desc[UR16][R6.64+0xa0] ;  /* 0x0000a010060c7981 */ /* 0x000ea8000c1e1100 */
[----:B-1----:R-:W2:Y:S04]  /*16e0*/  LDG.E.U8 R126, desc[UR16][R6.64+0xe0] ;  /* 0x0000e010067e7981 */ /* 0x002ea8000c1e1100 */
[----:B------:R-:W2:Y:S04]  /*16f0*/  LDG.E.U8 R165, desc[UR16][R4.64+0x20] ;  /* 0x0000201004a57981 */ /* 0x000ea8000c1e1100 */
[----:B------:R-:W2:Y:S04]  /*1700*/  LDG.E.U8 R11, desc[UR16][R4.64+0x60] ;  /* 0x00006010040b7981 */ /* 0x000ea8000c1e1100 */
[----:B------:R-:W2:Y:S04]  /*1710*/  LDG.E.U8 R10, desc[UR16][R4.64+0xa0] ;  /* 0x0000a010040a7981 */ /* 0x000ea8000c1e1100 */
[----:B------:R1:W2:Y:S01]  /*1720*/  LDG.E.U8 R8, desc[UR16][R4.64+0xe0] ;  /* 0x0000e01004087981 */ /* 0x0002a2000c1e1100 */
[----:B------:R-:W-:-:S02]  /*1730*/  LOP3.LUT P2, RZ, R134, 0x7f, RZ, 0xc0, !PT ;  /* 0x0000007f86ff7812 */ /* 0x000fc4000784c0ff */
[----:B------:R-:W-:Y:S01]  /*1740*/  LOP3.LUT R135, R134, 0x1f, RZ, 0xc0, !PT ;  /* 0x0000001f86877812 */ /* 0x000fe200078ec0ff */
[----:B------:R0:W-:Y:S01]  /*1750*/  STS.U8 [R41+0x4720], R136 ;  /* 0x0047208829007388 */ /* 0x0001e20000000000 */
[----:B------:R-:W-:-:S03]  /*1760*/  UMOV UR4, 0x1 ;  /* 0x0000000100047882 */ /* 0x000fc60000000000 */
[----:B------:R1:W-:Y:S01]  /*1770*/  STS.U8 [R41+0x4220], R0 ;  /* 0x0042200029007388 */ /* 0x0003e20000000000 */
[----:B0-----:R-:W-:-:S05]  /*1780*/  LOP3.LUT R136, R134, 0x60, RZ, 0xc0, !PT ;  /* 0x0000006086887812 */ /* 0x001fca00078ec0ff */
[----:B------:R-:W-:Y:S01]  /*1790*/  VOTEU.ALL UP0, P2 ;  /* 0x0000000000ff7886 */ /* 0x000fe20001000000 */
[----:B-1----:R-:W-:Y:S01]  /*17a0*/  SHF.R.U32.HI R0, RZ, 0x1, R136 ;  /* 0x00000001ff007819 */ /* 0x002fe20000011688 */
[----:B------:R-:W-:Y:S01]  /*17b0*/  IMAD R5, R136, 0x4, R135 ;  /* 0x0000000488057824 */ /* 0x000fe200078e0287 */
[----:B------:R-:W-:Y:S02]  /*17c0*/  SHF.R.U32.HI R4, RZ, 0x5, R134 ;  /* 0x00000005ff047819 */ /* 0x000fe40000011686 */
[----:B------:R-:W-:-:S04]  /*17d0*/  @!UP0 UIADD3 UR4, UPT, UPT, -UR4, 0x100000, URZ ;  /* 0x0010000004048890 */ /* 0x000fc8000fffe1ff */
[----:B------:R-:W-:Y:S02]  /*17e0*/  @!UP0 USHF.L.U32 UR5, UR4, 0xb, URZ ;  /* 0x0000000b04058899 */ /* 0x000fe400080006ff */
[----:B------:R-:W-:Y:S01]  /*17f0*/  @!UP0 USHF.L.U32 UR4, UR4, 0x1, URZ ;  /* 0x0000000104048899 */ /* 0x000fe200080006ff */
[----:B------:R-:W-:Y:S02]  /*1800*/  LOP3.LUT R5, R5, R0, RZ, 0x3c, !PT ;  /* 0x0000000005057212 */ /* 0x000fe400078e3cff */
[----:B------:R-:W-:Y:S02]  /*1810*/  R2UR UR12, R4 ;  /* 0x00000000040c72ca */ /* 0x000fe400000e0000 */
[----:B------:R-:W-:Y:S01]  /*1820*/  LOP3.LUT R4, R5, 0x20, RZ, 0x3c, !PT ;  /* 0x0000002005047812 */ /* 0x000fe200078e3cff */
[----:B------:R-:W-:Y:S01]  /*1830*/  VOTEU.ALL UP1, P2 ;  /* 0x0000000000ff7886 */ /* 0x000fe20001020000 */
[----:B------:R-:W-:Y:S04]  /*1840*/  STS.U8 [R41+0x4320], R116 ;  /* 0x0043207429007388 */ /* 0x000fe80000000000 */
        /* <DEDUP_REMOVED lines=18> */
[----:B------:R0:W-:Y:S04]  /*1970*/  STS.U8 [R41+0x4d20], R2 ;  /* 0x004d200229007388 */ /* 0x0001e80000000000 */
[----:B------:R1:W-:Y:S04]  /*1980*/  STS.U8 [R41+0x4d00], R37 ;  /* 0x004d002529007388 */ /* 0x0003e80000000000 */
[----:B------:R1:W-:Y:S04]  /*1990*/  STS.U8 [R41+0x4e00], R46 ;  /* 0x004e002e29007388 */ /* 0x0003e80000000000 */
[----:B------:R1:W-:Y:S04]  /*19a0*/  STS.U8 [R41+0x4e20], R39 ;  /* 0x004e202729007388 */ /* 0x0003e80000000000 */
[----:B------:R1:W-:Y:S04]  /*19b0*/  STS.U8 [R41+0x4f20], R40 ;  /* 0x004f202829007388 */ /* 0x0003e80000000000 */
[----:B------:R1:W-:Y:S04]  /*19c0*/  STS.U8 [R41+0x4f00], R110 ;  /* 0x004f006e29007388 */ /* 0x0003e80000000000 */
[----:B----4-:R1:W-:Y:S04]  /*19d0*/  STS.U8 [R5+UR14], R108 ;  /* 0x0000006c05007988 */ /* 0x0103e8000800000e */
[----:B---3--:R1:W-:Y:S04]  /*19e0*/  STS.U8 [R5+UR14+0x40], R107 ;  /* 0x0000406b05007988 */ /* 0x0083e8000800000e */
[----:B------:R1:W-:Y:S04]  /*19f0*/  STS.U8 [R5+UR14+0x2000], R106 ;  /* 0x0020006a05007988 */ /* 0x0003e8000800000e */
[----:B--2---:R1:W-:Y:S04]  /*1a00*/  STS.U8 [R5+UR14+0x2040], R105 ;  /* 0x0020406905007988 */ /* 0x0043e8000800000e */
[----:B------:R1:W-:Y:S04]  /*1a10*/  STS.U8 [R5+UR14+0x240], R104 ;  /* 0x0002406805007988 */ /* 0x0003e8000800000e */
        /* <DEDUP_REMOVED lines=59> */
[----:B------:R1:W-:Y:S04]  /*1dd0*/  STS.U8 [R4+UR14], R44 ;  /* 0x0000002c04007988 */ /* 0x0003e8000800000e */
        /* <DEDUP_REMOVED lines=62> */
[----:B------:R1:W-:Y:S01]  /*21c0*/  STS.U8 [R4+UR14+0x3e00], R8 ;  /* 0x003e000804007988 */ /* 0x0003e2000800000e */
[----:B------:R2:W-:Y:S06]  /*21d0*/  MEMBAR.ALL.CTA ;  /* 0x0000000000007992 */ /* 0x0005ec0000008000 */
[----:B--2---:R-:W-:Y:S04]  /*21e0*/  FENCE.VIEW.ASYNC.S ;  /* 0x00000000000073c6 */ /* 0x004fe80000000000 */
[----:B------:R-:W2:Y:S02]  /*21f0*/  FENCE.VIEW.ASYNC.S ;  /* 0x00000000000073c6 */ /* 0x000ea40000000000 */
[----:B--2---:R1:W2:Y:S01]  /*2200*/  @!UP1 SYNCS.EXCH.64 URZ, [UR14+0x5000], UR4 ;  /* 0x005000040eff95b2 */ /* 0x0042a20008000100 */
[----:B------:R-:W-:Y:S01]  /*2210*/  UISETP.NE.U32.AND UP0, UPT, UR12, URZ, UPT ;  /* 0x000000ff0c00728c */ /* 0x000fe2000bf05070 */
[----:B0-----:R-:W-:Y:S01]  /*2220*/  LOP3.LUT R2, R134, 0x7f, RZ, 0xc0, !PT ;  /* 0x0000007f86027812 */ /* 0x001fe200078ec0ff */
[----:B--2---:R-:W-:Y:S07]  /*2230*/  BAR.SYNC.DEFER_BLOCKING 0x0 ;  /* 0x0000000000007b1d */ /* 0x004fee0000010000 */
[----:B-1----:R-:W-:Y:S05]  /*2240*/  BRA.U UP0, `(.L_x_6) ;  /* 0x00000001005c7547 */ /* 0x002fea000b800000 */
[----:B------:R-:W-:Y:S02]  /*2250*/  UIADD3 UR4, UPT, UPT, UR14, 0x4000, URZ ;  /* 0x000040000e047890 */ /* 0x000fe4000fffe0ff */
[----:B------:R-:W-:Y:S02]  /*2260*/  USHF.R.U32.HI UR6, URZ, 0x4, UR14 ;  /* 0x00000004ff067899 */ /* 0x000fe4000801160e */
[----:B------:R-:W-:Y:S02]  /*2270*/  USHF.R.U32.HI UR4, URZ, 0x4, UR4 ;  /* 0x00000004ff047899 */ /* 0x000fe40008011604 */
[----:B------:R-:W-:Y:S02]  /*2280*/  USGXT.U32 UR6, UR6, 0xe ;  /* 0x0000000e0606789a */ /* 0x000fe40008000000 */
[----:B------:R-:W-:Y:S01]  /*2290*/  USGXT.U32 UR4, UR4, 0xe ;  /* 0x0000000e0404789a */ /* 0x000fe20008000000 */
[----:B------:R-:W-:Y:S01]  /*22a0*/  UMOV UR10, 0x2000100 ;  /* 0x02000100000a7882 */ /* 0x000fe20000000000 */
[----:B------:R-:W-:Y:S01]  /*22b0*/  UMOV UR11, 0x40004040 ;  /* 0x40004040000b7882 */ /* 0x000fe20000000000 */
[----:B------:R-:W-:Y:S01]  /*22c0*/  UMOV UR7, URZ ;  /* 0x000000ff00077c82 */ /* 0x000fe20008000000 */
[----:B------:R-:W-:Y:S01]  /*22d0*/  UMOV UR8, 0xfffffffe ;  /* 0xfffffffe00087882 */ /* 0x000fe20000000000 */
[----:B------:R-:W-:Y:S01]  /*22e0*/  UMOV UR9, 0x7fffbfdf ;  /* 0x7fffbfdf00097882 */ /* 0x000fe20000000000 */
[----:B------:R-:W-:Y:S01]  /*22f0*/  UIADD3.64 UR10, UPT, UPT, UR6, UR10, URZ ;  /* 0x0000000a060a7297 */ /* 0x000fe2000fffe0ff */
[----:B------:R-:W-:Y:S01]  /*2300*/  UMOV UR5, URZ ;  /* 0x000000ff00057c82 */ /* 0x000fe20008000000 */
[----:B------:R-:W-:-:S02]  /*2310*/  ULOP3.LUT UR6, UR6, 0x2000000, URZ, 0xfc, !UPT ;  /* 0x0200000006067892 */ /* 0x000fc4000f8efcff */
[----:B------:R-:W-:Y:S01]  /*2320*/  UIADD3.64 UR8, UPT, UPT, UR4, -UR8, URZ ;  /* 0x8000000804087297 */ /* 0x000fe2000fffe0ff */
[----:B------:R-:W-:Y:S01]  /*2330*/  UMOV UR18, 0x0 ;  /* 0x0000000000127882 */ /* 0x000fe20000000000 */
[----:B------:R-:W-:Y:S01]  /*2340*/  UMOV UR19, 0x4410010 ;  /* 0x0441001000137882 */ /* 0x000fe20000000000 */
[----:B------:R-:W-:Y:S01]  /*2350*/  UMOV UR5, 0x80004020 ;  /* 0x8000402000057882 */ /* 0x000fe20000000000 */
[----:B------:R-:W-:Y:S01]  /*2360*/  UMOV UR7, 0x40004040 ;  /* 0x4000404000077882 */ /* 0x000fe20000000000 */
[----:B------:R-:W-:Y:S01]  /*2370*/  UMOV UR20, 0x0 ;  /* 0x0000000000147882 */ /* 0x000fe20000000000 */
[----:B------:R-:W-:Y:S01]  /*2380*/  UMOV UR21, 0x4410010 ;  /* 0x0441001000157882 */ /* 0x000fe20000000000 */
[----:B------:R0:W-:Y:S02]  /*2390*/  UTCQMMA gdesc[UR4], gdesc[UR6], tmem[UR15], tmem[UR18], idesc[UR19], !UPT ;  /* 0x00ff1206040075ea */ /* 0x0001e4000f80030f */
[----:B------:R0:W-:Y:S01]  /*23a0*/  UTCQMMA gdesc[UR8], gdesc[UR10], tmem[UR15], tmem[UR20], idesc[UR21], UPT ;  /* 0x00ff140a080075ea */ /* 0x0001e2000b80030f */
[----:B------:R-:W-:-:S02]  /*23b0*/  NOP ;  /* 0x0000000000007918 */ /* 0x000fc40000000000 */
.L_x_6:
[----:B------:R-:W-:Y:S02]  /*23c0*/  ELECT P0, URZ, PT ;  /* 0x0000000000ff782f */ /* 0x000fe40003800000 */
[----:B------:R-:W-:Y:S01]  /*23d0*/  SHF.R.S32.HI R139, RZ, 0x4, R134 ;  /* 0x00000004ff8b7819 */ /* 0x000fe20000011486 */
[----:B0-----:R-:W-:Y:S01]  /*23e0*/  UIADD3 UR4, UPT, UPT, UR14, 0x5000, URZ ;  /* 0x000050000e047890 */ /* 0x001fe2000fffe0ff */
[----:B------:R-:W-:Y:S01]  /*23f0*/  LOP3.LUT R133, R134, 0x7, RZ, 0xc0, !PT ;  /* 0x0000000786857812 */ /* 0x000fe200078ec0ff */
[----:B------:R-:W-:Y:S01]  /*2400*/  UMOV UR5, URZ ;  /* 0x000000ff00057c82 */ /* 0x000fe20008000000 */
[----:B------:R-:W-:Y:S01]  /*2410*/  ISETP.LT.U32.AND P0, PT, R2, 0x20, P0 ;  /* 0x000000200200780c */ /* 0x000fe20000701070 */
[----:B------:R-:W-:-:S12]  /*2420*/  IMAD.SHL.U32 R2, R134, 0x10, RZ ;  /* 0x0000001086027824 */ /* 0x000fd800078e00ff */
[----:B------:R-:W-:Y:S01]  /*2430*/  VOTEU.ANY UP0, P0 ;  /* 0x0000000000ff7886 */ /* 0x000fe20000000100 */
[----:B------:R-:W-:-:S04]  /*2440*/  VOTEU.ANY UP1, P0 ;  /* 0x0000000000ff7886 */ /* 0x000fc80000020100 */
[----:B------:R-:W-:Y:S01]  /*2450*/  @UP0 UMOV UR5, UR4 ;  /* 0x0000000400050c82 */ /* 0x000fe20008000000 */
[----:B------:R-:W-:Y:S01]  /*2460*/  USHF.L.U32 UR4, UR12, 0x15, URZ ;  /* 0x000000150c047899 */ /* 0x000fe200080006ff */
[----:B------:R0:W-:Y:S01]  /*2470*/  @UP1 UTCBAR [UR5], URZ ;  /* 0x000000ff050013e9 */ /* 0x0001e200080000ff */
[----:B------:R-:W-:Y:S02]  /*2480*/  BAR.SYNC.DEFER_BLOCKING 0x0 ;  /* 0x0000000000007b1d */ /* 0x000fe40000010000 */
[----:B------:R-:W-:-:S04]  /*2490*/  ULOP3.LUT UR4, UR4, 0x600000, URZ, 0xc0, !UPT ;  /* 0x0060000004047892 */ /* 0x000fc8000f8ec0ff */
[----:B------:R-:W-:Y:S01]  /*24a0*/  UIADD3 UR4, UPT, UPT, UR15, UR4, URZ ;  /* 0x000000040f047290 */ /* 0x000fe2000fffe0ff */
[----:B------:R-:W1:Y:S02]  /*24b0*/  SYNCS.PHASECHK.TRANS64.TRYWAIT P0, [UR14+0x5000], RZ ;  /* 0x005000ffff0075a7 */ /* 0x000e64000800110e */
[----:B01----:R-:W-:Y:S09]  /*24c0*/  @!P0 BRA `(.L_x_7) ;  /* 0x0000001400708947 */ /* 0x003ff20003800000 */
.L_x_11:
[----:B------:R-:W-:Y:S01]  /*24d0*/  BAR.SYNC.DEFER_BLOCKING 0x0 ;  /* 0x0000000000007b1d */ /* 0x000fe20000010000 */
[----:B------:R-:W-:Y:S01]  /*24e0*/  LOP3.LUT R2, R2, 0xf0, RZ, 0xc0, !PT ;  /* 0x000000f002027812 */ /* 0x000fe200078ec0ff */
[----:B------:R-:W-:Y:S01]  /*24f0*/  IMAD.SHL.U32 R135, R135, 0x4, RZ ;  /* 0x0000000487877824 */ /* 0x000fe200078e00ff */
[----:B------:R-:W-:Y:S02]  /*2500*/  LOP3.LUT R132, R134, 0x10, RZ, 0xc0, !PT ;  /* 0x0000001086847812 */ /* 0x000fe400078ec0ff */
[----:B------:R-:W-:Y:S01]  /*2510*/  SGXT R139, R139, 0x1 ;  /* 0x000000018b8b781a */ /* 0x000fe20000000200 */
[----:B------:R-:W-:Y:S02]  /*2520*/  IMAD R141, R133, 0x800, R2 ;  /* 0x00000800858d7824 */ /* 0x000fe400078e0202 */
[----:B------:R-:W0:Y:S01]  /*2530*/  LDC.64 R144, c[0x0][0x390] ;  /* 0x0000e400ff907b82 */ /* 0x000e220000000a00 */
[----:B------:R-:W-:Y:S01]  /*2540*/  LDTM.16dp32bit_t0_t15.x128 R4, tmem[UR4] ;  /* 0x00000004000479ee */ /* 0x000fe20008b80000 */
[----:B------:R-:W1:Y:S01]  /*2550*/  LDTM.16dp32bit_t16_t31.x128 R4, tmem[UR4+0x80] ;  /* 0x00008004000479ee */ /* 0x000e620008ba0000 */
[----:B------:R-:W-:Y:S01]  /*2560*/  IMAD R133, R136, 0x4, R133 ;  /* 0x0000000488857824 */ /* 0x000fe200078e0285 */
[----:B------:R-:W-:Y:S01]  /*2570*/  LOP3.LUT R139, R0, 0x2040, R139, 0xf8, !PT ;  /* 0x00002040008b7812 */ /* 0x000fe200078ef88b */
[----:B------:R-:W-:-:S02]  /*2580*/  IMAD R2, R132, 0x40, R141 ;  /* 0x0000004084027824 */ /* 0x000fc400078e028d */
[----:B------:R-:W-:Y:S02]  /*2590*/  IMAD.SHL.U32 R132, R133, 0x10, RZ ;  /* 0x0000001085847824 */ /* 0x000fe400078e00ff */
[----:B------:R-:W-:Y:S01]  /*25a0*/  IMAD.SHL.U32 R133, R136, 0x8, RZ ;  /* 0x0000000888857824 */ /* 0x000fe200078e00ff */
[----:B------:R-:W2:Y:S01]  /*25b0*/  LDC.64 R146, c[0x0][0x390] ;  /* 0x0000e400ff927b82 */ /* 0x000ea20000000a00 */
[----:B------:R-:W-:Y:S01]  /*25c0*/  IMAD.SHL.U32 R0, R134, 0x80, RZ ;  /* 0x0000008086007824 */ /* 0x000fe200078e00ff */
[----:B------:R-:W-:Y:S02]  /*25d0*/  LOP3.LUT R139, R139, R132, RZ, 0x3c, !PT ;  /* 0x000000848b8b7212 */ /* 0x000fe400078e3cff */
[----:B------:R-:W-:Y:S02]  /*25e0*/  LOP3.LUT R2, R2, R133, RZ, 0xfc, !PT ;  /* 0x0000008502027212 */ /* 0x000fe400078efcff */
[----:B------:R-:W-:Y:S02]  /*25f0*/  LOP3.LUT R0, R0, 0x400, RZ, 0xc0, !PT ;  /* 0x0000040000007812 */ /* 0x000fe400078ec0ff */
[C---:B------:R-:W-:Y:S01]  /*2600*/  LOP3.LUT R133, R2.reuse, 0x10, RZ, 0x3c, !PT ;  /* 0x0000001002857812 */ /* 0x040fe200078e3cff */
[----:B------:R-:W1:Y:S01]  /*2610*/  @!P2 SYNCS.CCTL.IV [UR14+0x5000] ;  /* 0x00500000ff00a9b1 */ /* 0x000e62000800000e */
[C---:B------:R-:W-:Y:S01]  /*2620*/  LOP3.LUT R132, R2.reuse, 0x20, RZ, 0x3c, !PT ;  /* 0x0000002002847812 */ /* 0x040fe200078e3cff */
[----:B------:R-:W-:Y:S01]  /*2630*/  NOP ;  /* 0x0000000000007918 */ /* 0x000fe20000000000 */
[----:B------:R-:W-:-:S02]  /*2640*/  LOP3.LUT R138, R2, 0x30, RZ, 0x3c, !PT ;  /* 0x00000030028a7812 */ /* 0x000fc400078e3cff */
[----:B------:R-:W-:Y:S01]  /*2650*/  LOP3.LUT R141, R2, 0x40, RZ, 0x3c, !PT ;  /* 0x00000040028d7812 */ /* 0x000fe200078e3cff */
[----:B0-----:R-:W-:Y:S01]  /*2660*/  IMAD.WIDE.U32 R144, R136, 0x20, R144 ;  /* 0x0000002088907825 */ /* 0x001fe200078e0090 */
[----:B------:R-:W-:Y:S01]  /*2670*/  IADD3 R0, PT, PT, R139, UR14, R0 ;  /* 0x0000000e8b007c10 */ /* 0x000fe2000fffe000 */
[----:B-1----:R-:W-:Y:S01]  /*2680*/  STS.128 [R2+UR14], R4 ;  /* 0x0000000402007988 */ /* 0x002fe20008000c0e */
[C---:B------:R-:W-:Y:S02]  /*2690*/  LOP3.LUT R140, R2.reuse, 0x50, RZ, 0x3c, !PT ;  /* 0x00000050028c7812 */ /* 0x040fe400078e3cff */
[C---:B------:R-:W-:Y:S01]  /*26a0*/  LOP3.LUT R139, R2.reuse, 0x60, RZ, 0x3c, !PT ;  /* 0x00000060028b7812 */ /* 0x040fe200078e3cff */
[----:B------:R-:W-:Y:S01]  /*26b0*/  STS.128 [R133+UR14], R8 ;  /* 0x0000000885007988 */ /* 0x000fe20008000c0e */
[----:B------:R-:W-:-:S03]  /*26c0*/  LOP3.LUT R142, R2, 0x70, RZ, 0x3c, !PT ;  /* 0x00000070028e7812 */ /* 0x000fc600078e3cff */
[----:B------:R-:W-:Y:S04]  /*26d0*/  STS.128 [R132+UR14], R12 ;  /* 0x0000000c84007988 */ /* 0x000fe80008000c0e */
[----:B------:R-:W-:Y:S04]  /*26e0*/  STS.128 [R138+UR14], R16 ;  /* 0x000000108a007988 */ /* 0x000fe80008000c0e */
[----:B------:R-:W-:Y:S04]  /*26f0*/  STS.128 [R141+UR14], R20 ;  /* 0x000000148d007988 */ /* 0x000fe80008000c0e */
[----:B------:R-:W-:Y:S04]  /*2700*/  STS.128 [R140+UR14], R24 ;  /* 0x000000188c007988 */ /* 0x000fe80008000c0e */
[----:B------:R-:W-:Y:S04]  /*2710*/  STS.128 [R139+UR14], R28 ;  /* 0x0000001c8b007988 */ /* 0x000fe80008000c0e */
[----:B------:R-:W-:Y:S01]  /*2720*/  STS.128 [R142+UR14], R32 ;  /* 0x000000208e007988 */ /* 0x000fe20008000c0e */
[----:B------:R-:W-:Y:S06]  /*2730*/  BAR.SYNC.DEFER_BLOCKING 0x0 ;  /* 0x0000000000007b1d */ /* 0x000fec0000010000 */
[----:B------:R-:W0:Y:S04]  /*2740*/  LDSM.16.M88.4 R32, [R0] ;  /* 0x000000000020783b */ /* 0x000e280000000200 */
[----:B------:R-:W-:Y:S04]  /*2750*/  LDSM.16.M88.4 R28, [R0+0x80] ;  /* 0x00008000001c783b */ /* 0x000fe80000000200 */
[----:B------:R-:W-:Y:S04]  /*2760*/  LDSM.16.M88.4 R24, [R0+0x100] ;  /* 0x000100000018783b */ /* 0x000fe80000000200 */
[----:B------:R-:W-:Y:S04]  /*2770*/  LDSM.16.M88.4 R20, [R0+0x180] ;  /* 0x000180000014783b */ /* 0x000fe80000000200 */
[----:B------:R-:W-:Y:S04]  /*2780*/  LDSM.16.M88.4 R16, [R0+0x200] ;  /* 0x000200000010783b */ /* 0x000fe80000000200 */
[----:B------:R-:W-:Y:S04]  /*2790*/  LDSM.16.M88.4 R8, [R0+0x280] ;  /* 0x000280000008783b */ /* 0x000fe80000000200 */
[----:B------:R-:W-:Y:S04]  /*27a0*/  LDSM.16.M88.4 R12, [R0+0x300] ;  /* 0x00030000000c783b */ /* 0x000fe80000000200 */
[----:B------:R-:W-:Y:S01]  /*27b0*/  LDSM.16.M88.4 R4, [R0+0x380] ;  /* 0x000380000004783b */ /* 0x000fe20000000200 */
[----:B------:R-:W-:Y:S06]  /*27c0*/  BAR.SYNC.DEFER_BLOCKING 0x0 ;  /* 0x0000000000007b1d */ /* 0x000fec0000010000 */
[----:B------:R-:W-:Y:S04]  /*27d0*/  STS.128 [R2+UR14], R36 ;  /* 0x0000002402007988 */ /* 0x000fe80008000c0e */
[----:B------:R-:W-:Y:S04]  /*27e0*/  STS.128 [R133+UR14], R40 ;  /* 0x0000002885007988 */ /* 0x000fe80008000c0e */
[----:B------:R-:W-:Y:S04]  /*27f0*/  STS.128 [R132+UR14], R44 ;  /* 0x0000002c84007988 */ /* 0x000fe80008000c0e */
[----:B------:R-:W-:Y:S04]  /*2800*/  STS.128 [R138+UR14], R48 ;  /* 0x000000308a007988 */ /* 0x000fe80008000c0e */
[----:B------:R-:W-:Y:S04]  /*2810*/  STS.128 [R141+UR14], R52 ;  /* 0x000000348d007988 */ /* 0x000fe80008000c0e */
[----:B------:R-:W-:Y:S04]  /*2820*/  STS.128 [R140+UR14], R56 ;  /* 0x000000388c007988 */ /* 0x000fe80008000c0e */
[----:B------:R-:W-:Y:S04]  /*2830*/  STS.128 [R139+UR14], R60 ;  /* 0x0000003c8b007988 */ /* 0x000fe80008000c0e */
[----:B------:R-:W-:Y:S01]  /*2840*/  STS.128 [R142+UR14], R64 ;  /* 0x000000408e007988 */ /* 0x000fe20008000c0e */
[----:B------:R-:W-:Y:S06]  /*2850*/  BAR.SYNC.DEFER_BLOCKING 0x0 ;  /* 0x0000000000007b1d */ /* 0x000fec0000010000 */
[----:B------:R-:W1:Y:S04]  /*2860*/  LDSM.16.M88.4 R64, [R0] ;  /* 0x000000000040783b */ /* 0x000e680000000200 */
        /* <DEDUP_REMOVED lines=17> */
[----:B------:R-:W3:Y:S04]  /*2980*/  LDSM.16.M88.4 R68, [R0] ;  /* 0x000000000044783b */ /* 0x000ee80000000200 */
        /* <DEDUP_REMOVED lines=8> */
[----:B------:R4:W-:Y:S04]  /*2a10*/  STS.128 [R2+UR14], R100 ;  /* 0x0000006402007988 */ /* 0x0009e80008000c0e */
[----:B------:R5:W-:Y:S04]  /*2a20*/  STS.128 [R133+UR14], R104 ;  /* 0x0000006885007988 */ /* 0x000be80008000c0e */
[----:B------:R0:W-:Y:S04]  /*2a30*/  STS.128 [R132+UR14], R108 ;  /* 0x0000006c84007988 */ /* 0x0001e80008000c0e */
[----:B------:R1:W-:Y:S04]  /*2a40*/  STS.128 [R138+UR14], R112 ;  /* 0x000000708a007988 */ /* 0x0003e80008000c0e */
[----:B------:R-:W-:Y:S01]  /*2a50*/  STS.128 [R141+UR14], R116 ;  /* 0x000000748d007988 */ /* 0x000fe20008000c0e */
[----:B----4-:R-:W-:-:S03]  /*2a60*/  SHF.R.U32.HI R2, RZ, 0x5, R134 ;  /* 0x00000005ff027819 */ /* 0x010fc60000011686 */
[----:B------:R-:W-:Y:S01]  /*2a70*/  STS.128 [R140+UR14], R120 ;  /* 0x000000788c007988 */ /* 0x000fe20008000c0e */
[----:B------:R-:W-:Y:S02]  /*2a80*/  SGXT.U32 R2, R2, 0x2 ;  /* 0x000000020202781a */ /* 0x000fe40000000000 */
[----:B-----5:R-:W-:Y:S01]  /*2a90*/  IADD3 R106, P0, PT, R144, R135, RZ ;  /* 0x00000087906a7210 */ /* 0x020fe20007f1e0ff */
[----:B------:R-:W-:Y:S01]  /*2aa0*/  STS.128 [R139+UR14], R124 ;  /* 0x0000007c8b007988 */ /* 0x000fe20008000c0e */
[----:B0-----:R-:W0:Y:S01]  /*2ab0*/  LDC.64 R110, c[0x0][0x390] ;  /* 0x0000e400ff6e7b82 */ /* 0x001e220000000a00 */
[C---:B------:R-:W-:Y:S02]  /*2ac0*/  LOP3.LUT R105, R2.reuse, 0x4, RZ, 0xfc, !PT ;  /* 0x0000000402697812 */ /* 0x040fe400078efcff */
[----:B------:R-:W-:Y:S01]  /*2ad0*/  STS.128 [R142+UR14], R128 ;  /* 0x000000808e007988 */ /* 0x000fe20008000c0e */
[----:B------:R-:W-:Y:S01]  /*2ae0*/  IMAD.X R107, RZ, RZ, R145, P0 ;  /* 0x000000ffff6b7224 */ /* 0x000fe200000e0691 */
[----:B-1----:R-:W-:Y:S01]  /*2af0*/  LOP3.LUT R115, R2, 0x8, RZ, 0xfc, !PT ;  /* 0x0000000802737812 */ /* 0x002fe200078efcff */
[----:B--2---:R-:W-:-:S02]  /*2b00*/  IMAD.WIDE.U32 R104, R105, 0x400, R146 ;  /* 0x0000040069687825 */ /* 0x004fc400078e0092 */
[----:B------:R-:W-:Y:S01]  /*2b10*/  BAR.SYNC.DEFER_BLOCKING 0x0 ;  /* 0x0000000000007b1d */ /* 0x000fe20000010000 */
[----:B------:R-:W-:-:S07]  /*2b20*/  IADD3 R108, P0, PT, R104, R135, RZ ;  /* 0x00000087686c7210 */ /* 0x000fce0007f1e0ff */
[----:B------:R-:W1:Y:S01]  /*2b30*/  LDC.64 R112, c[0x0][0x390] ;  /* 0x0000e400ff707b82 */ /* 0x000e620000000a00 */
[----:B------:R-:W-:Y:S02]  /*2b40*/  IMAD.X R109, RZ, RZ, R105, P0 ;  /* 0x000000ffff6d7224 */ /* 0x000fe400000e0669 */
[----:B0-----:R-:W-:-:S05]  /*2b50*/  IMAD.WIDE.U32 R104, R115, 0x400, R110 ;  /* 0x0000040073687825 */ /* 0x001fca00078e006e */
[----:B------:R-:W0:Y:S01]  /*2b60*/  LDC.64 R110, c[0x0][0x390] ;  /* 0x0000e400ff6e7b82 */ /* 0x000e220000000a00 */
[----:B------:R-:W2:Y:S04]  /*2b70*/  LDSM.16.M88.4 R148, [R0] ;  /* 0x000000000094783b */ /* 0x000ea80000000200 */
[----:B------:R-:W4:Y:S04]  /*2b80*/  LDSM.16.M88.4 R100, [R0+0x80] ;  /* 0x000080000064783b */ /* 0x000f280000000200 */
[----:B------:R5:W-:Y:S04]  /*2b90*/  STG.E desc[UR16][R106.64+0x200], R33 ;  /* 0x000200216a007986 */ /* 0x000be8000c101910 */
[----:B------:R1:W-:Y:S04]  /*2ba0*/  STG.E desc[UR16][R106.64+0x80], R64 ;  /* 0x000080406a007986 */ /* 0x0003e8000c101910 */
[----:B------:R3:W-:Y:S01]  /*2bb0*/  STG.E desc[UR16][R106.64], R32 ;  /* 0x000000206a007986 */ /* 0x0007e2000c101910 */
[----:B-----5:R-:W-:-:S03]  /*2bc0*/  LOP3.LUT R33, R2, 0xc, RZ, 0xfc, !PT ;  /* 0x0000000c02217812 */ /* 0x020fc600078efcff */
[----:B------:R5:W-:Y:S01]  /*2bd0*/  STG.E desc[UR16][R106.64+0x280], R65 ;  /* 0x000280416a007986 */ /* 0x000be2000c101910 */
[----:B-1----:R-:W-:-:S03]  /*2be0*/  IADD3 R64, P0, PT, R104, R135, RZ ;  /* 0x0000008768407210 */ /* 0x002fc60007f1e0ff */
[----:B---3--:R1:W-:Y:S01]  /*2bf0*/  STG.E desc[UR16][R106.64+0x100], R68 ;  /* 0x000100446a007986 */ /* 0x0083e2000c101910 */
[----:B------:R-:W-:-:S03]  /*2c00*/  IMAD.WIDE.U32 R32, R33, 0x400, R112 ;  /* 0x0000040021207825 */ /* 0x000fc600078e0070 */
[----:B------:R3:W-:Y:S01]  /*2c10*/  STG.E desc[UR16][R106.64+0x300], R69 ;  /* 0x000300456a007986 */ /* 0x0007e2000c101910 */
[----:B------:R-:W4:Y:S01]  /*2c20*/  LDC.64 R112, c[0x0][0x390] ;  /* 0x0000e400ff707b82 */ /* 0x000f220000000a00 */
[----:B-----5:R-:W-:Y:S01]  /*2c30*/  IMAD.X R65, RZ, RZ, R105, P0 ;  /* 0x000000ffff417224 */ /* 0x020fe200000e0669 */
[----:B-1----:R-:W-:Y:S01]  /*2c40*/  IADD3 R68, P0, PT, R32, R135, RZ ;  /* 0x0000008720447210 */ /* 0x002fe20007f1e0ff */
[----:B--2---:R-:W-:Y:S04]  /*2c50*/  STG.E desc[UR16][R106.64+0x180], R148 ;  /* 0x000180946a007986 */ /* 0x004fe8000c101910 */
[----:B---3--:R-:W-:Y:S01]  /*2c60*/  IMAD.X R69, RZ, RZ, R33, P0 ;  /* 0x000000ffff457224 */ /* 0x008fe200000e0621 */
[----:B------:R-:W-:Y:S04]  /*2c70*/  STG.E desc[UR16][R106.64+0x380], R149 ;  /* 0x000380956a007986 */ /* 0x000fe8000c101910 */
[----:B------:R1:W-:Y:S04]  /*2c80*/  STG.E desc[UR16][R108.64+0x200], R35 ;  /* 0x000200236c007986 */ /* 0x0003e8000c101910 */
[----:B------:R-:W2:Y:S04]  /*2c90*/  LDSM.16.M88.4 R104, [R0+0x100] ;  /* 0x000100000068783b */ /* 0x000ea80000000200 */
[----:B------:R-:W-:Y:S01]  /*2ca0*/  STG.E desc[UR16][R108.64+0x80], R66 ;  /* 0x000080426c007986 */ /* 0x000fe2000c101910 */
[----:B-1----:R-:W-:-:S03]  /*2cb0*/  LOP3.LUT R35, R2, 0x10, RZ, 0xfc, !PT ;  /* 0x0000001002237812 */ /* 0x002fc600078efcff */
[----:B------:R1:W-:Y:S02]  /*2cc0*/  STG.E desc[UR16][R108.64+0x280], R67 ;  /* 0x000280436c007986 */ /* 0x0003e4000c101910 */
[----:B0-----:R-:W-:Y:S02]  /*2cd0*/  IMAD.WIDE.U32 R32, R35, 0x400, R110 ;  /* 0x0000040023207825 */ /* 0x001fe400078e006e */
[----:B------:R-:W-:Y:S04]  /*2ce0*/  STG.E desc[UR16][R108.64], R34 ;  /* 0x000000226c007986 */ /* 0x000fe8000c101910 */
[----:B------:R-:W-:Y:S01]  /*2cf0*/  STG.E desc[UR16][R108.64+0x100], R70 ;  /* 0x000100466c007986 */ /* 0x000fe2000c101910 */
[----:B-1----:R-:W0:Y:S03]  /*2d00*/  LDC.64 R66, c[0x0][0x390] ;  /* 0x0000e400ff427b82 */ /* 0x002e260000000a00 */
[----:B------:R-:W-:Y:S04]  /*2d10*/  STG.E desc[UR16][R108.64+0x180], R150 ;  /* 0x000180966c007986 */ /* 0x000fe8000c101910 */
[----:B------:R1:W-:Y:S04]  /*2d20*/  STG.E desc[UR16][R108.64+0x300], R71 ;  /* 0x000300476c007986 */ /* 0x0003e8000c101910 */
[----:B------:R-:W-:Y:S04]  /*2d30*/  STG.E desc[UR16][R108.64+0x380], R151 ;  /* 0x000380976c007986 */ /* 0x000fe8000c101910 */
[----:B------:R3:W-:Y:S01]  /*2d40*/  STG.E desc[UR16][R64.64+0x80], R60 ;  /* 0x0000803c40007986 */ /* 0x0007e2000c101910 */
[----:B-1----:R-:W1:Y:S03]  /*2d50*/  LDC.64 R70, c[0x0][0x390] ;  /* 0x0000e400ff467b82 */ /* 0x002e660000000a00 */
[----:B------:R5:W-:Y:S04]  /*2d60*/  STG.E desc[UR16][R64.64+0x200], R29 ;  /* 0x0002001d40007986 */ /* 0x000be8000c101910 */
[----:B------:R2:W-:Y:S01]  /*2d70*/  STG.E desc[UR16][R64.64+0x280], R61 ;  /* 0x0002803d40007986 */ /* 0x0005e2000c101910 */
[----:B---3--:R-:W-:-:S03]  /*2d80*/  IADD3 R60, P0, PT, R32, R135, RZ ;  /* 0x00000087203c7210 */ /* 0x008fc60007f1e0ff */
[----:B------:R4:W-:Y:S01]  /*2d90*/  STG.E desc[UR16][R64.64], R28 ;  /* 0x0000001c40007986 */ /* 0x0009e2000c101910 */
[----:B-----5:R-:W-:-:S03]  /*2da0*/  LOP3.LUT R29, R2, 0x14, RZ, 0xfc, !PT ;  /* 0x00000014021d7812 */ /* 0x020fc600078efcff */
[----:B------:R-:W-:Y:S01]  /*2db0*/  STG.E desc[UR16][R64.64+0x100], R72 ;  /* 0x0001004840007986 */ /* 0x000fe2000c101910 */
[----:B--2---:R-:W-:-:S03]  /*2dc0*/  IMAD.X R61, RZ, RZ, R33, P0 ;  /* 0x000000ffff3d7224 */ /* 0x004fc600000e0621 */
[----:B------:R-:W-:Y:S01]  /*2dd0*/  STG.E desc[UR16][R64.64+0x300], R73 ;  /* 0x0003004940007986 */ /* 0x000fe2000c101910 */
[----:B----4-:R-:W-:-:S03]  /*2de0*/  IMAD.WIDE.U32 R28, R29, 0x400, R112 ;  /* 0x000004001d1c7825 */ /* 0x010fc600078e0070 */
[----:B------:R-:W2:Y:S04]  /*2df0*/  LDSM.16.M88.4 R32, [R0+0x180] ;  /* 0x000180000020783b */ /* 0x000ea80000000200 */
[----:B------:R-:W-:Y:S04]  /*2e00*/  STG.E desc[UR16][R64.64+0x180], R100 ;  /* 0x0001806440007986 */ /* 0x000fe8000c101910 */
[----:B------:R3:W-:Y:S04]  /*2e10*/  STG.E desc[UR16][R64.64+0x380], R101 ;  /* 0x0003806540007986 */ /* 0x0007e8000c101910 */
[----:B------:R-:W-:Y:S04]  /*2e20*/  STG.E desc[UR16][R68.64+0x80], R62 ;  /* 0x0000803e44007986 */ /* 0x000fe8000c101910 */
[----:B------:R4:W-:Y:S04]  /*2e30*/  STG.E desc[UR16][R68.64+0x280], R63 ;  /* 0x0002803f44007986 */ /* 0x0009e8000c101910 */
[----:B------:R5:W-:Y:S01]  /*2e40*/  STG.E desc[UR16][R68.64+0x200], R31 ;  /* 0x0002001f44007986 */ /* 0x000be2000c101910 */
[----:B---3--:R-:W-:-:S03]  /*2e50*/  IADD3 R64, P0, PT, R28, R135, RZ ;  /* 0x000000871c407210 */ /* 0x008fc60007f1e0ff */
[----:B------:R-:W-:Y:S02]  /*2e60*/  STG.E desc[UR16][R68.64], R30 ;  /* 0x0000001e44007986 */ /* 0x000fe4000c101910 */
[----:B------:R-:W-:Y:S01]  /*2e70*/  IMAD.X R65, RZ, RZ, R29, P0 ;  /* 0x000000ffff417224 */ /* 0x000fe200000e061d */
[----:B----4-:R-:W3:Y:S01]  /*2e80*/  LDC.64 R62, c[0x0][0x390] ;  /* 0x0000e400ff3e7b82 */ /* 0x010ee20000000a00 */
[----:B------:R-:W-:Y:S01]  /*2e90*/  STG.E desc[UR16][R68.64+0x100], R74 ;  /* 0x0001004a44007986 */ /* 0x000fe2000c101910 */
[----:B-----5:R-:W-:-:S03]  /*2ea0*/  LOP3.LUT R31, R2, 0x18, RZ, 0xfc, !PT ;  /* 0x00000018021f7812 */ /* 0x020fc600078efcff */
[----:B------:R-:W-:Y:S04]  /*2eb0*/  STG.E desc[UR16][R68.64+0x180], R102 ;  /* 0x0001806644007986 */ /* 0x000fe8000c101910 */
[----:B------:R-:W-:Y:S01]  /*2ec0*/  STG.E desc[UR16][R68.64+0x300], R75 ;  /* 0x0003004b44007986 */ /* 0x000fe2000c101910 */
[----:B0-----:R-:W-:Y:S02]  /*2ed0*/  IMAD.WIDE.U32 R28, R31, 0x400, R66 ;  /* 0x000004001f1c7825 */ /* 0x001fe400078e0042 */
[----:B------:R-:W0:Y:S01]  /*2ee0*/  LDC.64 R66, c[0x0][0x390] ;  /* 0x0000e400ff427b82 */ /* 0x000e220000000a00 */
[----:B------:R-:W-:Y:S04]  /*2ef0*/  STG.E desc[UR16][R68.64+0x380], R103 ;  /* 0x0003806744007986 */ /* 0x000fe8000c101910 */
[----:B------:R4:W-:Y:S04]  /*2f00*/  STG.E desc[UR16][R60.64+0x200], R25 ;  /* 0x000200193c007986 */ /* 0x0009e8000c101910 */
[----:B------:R5:W-:Y:S04]  /*2f10*/  STG.E desc[UR16][R60.64+0x80], R56 ;  /* 0x000080383c007986 */ /* 0x000be8000c101910 */
[----:B------:R1:W-:Y:S01]  /*2f20*/  STG.E desc[UR16][R60.64], R24 ;  /* 0x000000183c007986 */ /* 0x0003e2000c101910 */
[----:B----4-:R-:W-:-:S03]  /*2f30*/  LOP3.LUT R25, R2, 0x1c, RZ, 0xfc, !PT ;  /* 0x0000001c02197812 */ /* 0x010fc600078efcff */
[----:B------:R4:W-:Y:S01]  /*2f40*/  STG.E desc[UR16][R60.64+0x280], R57 ;  /* 0x000280393c007986 */ /* 0x0009e2000c101910 */
[----:B-----5:R-:W-:-:S03]  /*2f50*/  IADD3 R56, P0, PT, R28, R135, RZ ;  /* 0x000000871c387210 */ /* 0x020fc60007f1e0ff */
[----:B------:R-:W-:Y:S01]  /*2f60*/  STG.E desc[UR16][R60.64+0x100], R76 ;  /* 0x0001004c3c007986 */ /* 0x000fe2000c101910 */
[----:B-1----:R-:W-:-:S03]  /*2f70*/  IMAD.WIDE.U32 R24, R25, 0x400, R70 ;  /* 0x0000040019187825 */ /* 0x002fc600078e0046 */
[----:B------:R-:W-:Y:S04]  /*2f80*/  STG.E desc[UR16][R60.64+0x300], R77 ;  /* 0x0003004d3c007986 */ /* 0x000fe8000c101910 */
[----:B------:R-:W-:Y:S01]  /*2f90*/  STG.E desc[UR16][R60.64+0x180], R104 ;  /* 0x000180683c007986 */ /* 0x000fe2000c101910 */
[----:B----4-:R-:W-:-:S03]  /*2fa0*/  IMAD.X R57, RZ, RZ, R29, P0 ;  /* 0x000000ffff397224 */ /* 0x010fc600000e061d */
[----:B------:R1:W-:Y:S04]  /*2fb0*/  STG.E desc[UR16][R60.64+0x380], R105 ;  /* 0x000380693c007986 */ /* 0x0003e8000c101910 */
[----:B------:R4:W-:Y:S04]  /*2fc0*/  STG.E desc[UR16][R64.64+0x200], R27 ;  /* 0x0002001b40007986 */ /* 0x0009e8000c101910 */
[----:B------:R-:W5:Y:S01]  /*2fd0*/  LDSM.16.M88.4 R28, [R0+0x200] ;  /* 0x00020000001c783b */ /* 0x000f620000000200 */
[----:B-1----:R-:W-:-:S03]  /*2fe0*/  IADD3 R60, P0, PT, R24, R135, RZ ;  /* 0x00000087183c7210 */ /* 0x002fc60007f1e0ff */
[----:B------:R-:W-:Y:S01]  /*2ff0*/  STG.E desc[UR16][R64.64+0x80], R58 ;  /* 0x0000803a40007986 */ /* 0x000fe2000c101910 */
[----:B----4-:R-:W-:Y:S01]  /*3000*/  LOP3.LUT R27, R2, 0x20, RZ, 0xfc, !PT ;  /* 0x00000020021b7812 */ /* 0x010fe200078efcff */
[----:B------:R-:W-:Y:S02]  /*3010*/  IMAD.X R61, RZ, RZ, R25, P0 ;  /* 0x000000ffff3d7224 */ /* 0x000fe400000e0619 */
[----:B------:R1:W-:Y:S02]  /*3020*/  STG.E desc[UR16][R64.64+0x280], R59 ;  /* 0x0002803b40007986 */ /* 0x0003e4000c101910 */
[----:B---3--:R-:W-:Y:S02]  /*3030*/  IMAD.WIDE.U32 R24, R27, 0x400, R62 ;  /* 0x000004001b187825 */ /* 0x008fe400078e003e */
[----:B------:R-:W-:Y:S04]  /*3040*/  STG.E desc[UR16][R64.64], R26 ;  /* 0x0000001a40007986 */ /* 0x000fe8000c101910 */
[----:B------:R-:W-:Y:S04]  /*3050*/  STG.E desc[UR16][R64.64+0x100], R78 ;  /* 0x0001004e40007986 */ /* 0x000fe8000c101910 */
[----:B------:R-:W-:Y:S01]  /*3060*/  STG.E desc[UR16][R64.64+0x180], R106 ;  /* 0x0001806a40007986 */ /* 0x000fe2000c101910 */
[----:B-1----:R-:W1:Y:S03]  /*3070*/  LDC.64 R58, c[0x0][0x390] ;  /* 0x0000e400ff3a7b82 */ /* 0x002e660000000a00 */
[----:B------:R-:W-:Y:S04]  /*3080*/  STG.E desc[UR16][R64.64+0x300], R79 ;  /* 0x0003004f40007986 */ /* 0x000fe8000c101910 */
[----:B------:R-:W-:Y:S04]  /*3090*/  STG.E desc[UR16][R64.64+0x380], R107 ;  /* 0x0003806b40007986 */ /* 0x000fe8000c101910 */
[----:B------:R3:W-:Y:S04]  /*30a0*/  STG.E desc[UR16][R56.64+0x80], R52 ;  /* 0x0000803438007986 */ /* 0x0007e8000c101910 */
[----:B------:R4:W-:Y:S04]  /*30b0*/  STG.E desc[UR16][R56.64+0x200], R21 ;  /* 0x0002001538007986 */ /* 0x0009e8000c101910 */
[----:B--2---:R-:W-:Y:S01]  /*30c0*/  STG.E desc[UR16][R56.64+0x180], R32 ;  /* 0x0001802038007986 */ /* 0x004fe2000c101910 */
[----:B---3--:R-:W-:-:S03]  /*30d0*/  IADD3 R52, P0, PT, R24, R135, RZ ;  /* 0x0000008718347210 */ /* 0x008fc60007f1e0ff */
[----:B------:R2:W-:Y:S01]  /*30e0*/  STG.E desc[UR16][R56.64+0x380], R33 ;  /* 0x0003802138007986 */ /* 0x0005e2000c101910 */
[----:B----4-:R-:W-:-:S03]  /*30f0*/  LOP3.LUT R21, R2, 0x24, RZ, 0xfc, !PT ;  /* 0x0000002402157812 */ /* 0x010fc600078efcff */
[----:B------:R3:W-:Y:S04]  /*3100*/  STG.E desc[UR16][R56.64+0x280], R53 ;  /* 0x0002803538007986 */ /* 0x0007e8000c101910 */
[----:B------:R0:W-:Y:S01]  /*3110*/  STG.E desc[UR16][R56.64], R20 ;  /* 0x0000001438007986 */ /* 0x0001e2000c101910 */
[----:B--2---:R-:W2:Y:S03]  /*3120*/  LDC.64 R32, c[0x0][0x390] ;  /* 0x0000e400ff207b82 */ /* 0x004ea60000000a00 */
[----:B------:R-:W-:Y:S01]  /*3130*/  STG.E desc[UR16][R56.64+0x100], R80 ;  /* 0x0001005038007986 */ /* 0x000fe2000c101910 */
[----:B---3--:R-:W-:-:S03]  /*3140*/  IMAD.X R53, RZ, RZ, R25, P0 ;  /* 0x000000ffff357224 */ /* 0x008fc600000e0619 */
[----:B------:R-:W-:Y:S01]  /*3150*/  STG.E desc[UR16][R56.64+0x300], R81 ;  /* 0x0003005138007986 */ /* 0x000fe2000c101910 */
[----:B0-----:R-:W-:-:S03]  /*3160*/  IMAD.WIDE.U32 R20, R21, 0x400, R66 ;  /* 0x0000040015147825 */ /* 0x001fc600078e0042 */
[----:B------:R-:W0:Y:S04]  /*3170*/  LDSM.16.M88.4 R24, [R0+0x280] ;  /* 0x000280000018783b */ /* 0x000e280000000200 */
[----:B------:R3:W-:Y:S04]  /*3180*/  STG.E desc[UR16][R60.64], R22 ;  /* 0x000000163c007986 */ /* 0x0007e8000c101910 */
[----:B------:R4:W-:Y:S04]  /*3190*/  STG.E desc[UR16][R60.64+0x200], R23 ;  /* 0x000200173c007986 */ /* 0x0009e8000c101910 */
[----:B------:R-:W-:Y:S01]  /*31a0*/  STG.E desc[UR16][R60.64+0x180], R34 ;  /* 0x000180223c007986 */ /* 0x000fe2000c101910 */
[----:B---3--:R-:W-:-:S03]  /*31b0*/  IADD3 R22, P0, PT, R20, R135, RZ ;  /* 0x0000008714167210 */ /* 0x008fc60007f1e0ff */
[----:B------:R3:W-:Y:S02]  /*31c0*/  STG.E desc[UR16][R60.64+0x380], R35 ;  /* 0x000380233c007986 */ /* 0x0007e4000c101910 */
[----:B----4-:R-:W-:Y:S01]  /*31d0*/  IMAD.X R23, RZ, RZ, R21, P0 ;  /* 0x000000ffff177224 */ /* 0x010fe200000e0615 */
[----:B------:R-:W-:Y:S01]  /*31e0*/  LOP3.LUT R21, R2, 0x28, RZ, 0xfc, !PT ;  /* 0x0000002802157812 */ /* 0x000fe200078efcff */
[----:B------:R-:W-:Y:S04]  /*31f0*/  STG.E desc[UR16][R60.64+0x80], R54 ;  /* 0x000080363c007986 */ /* 0x000fe8000c101910 */
[----:B------:R-:W-:Y:S01]  /*3200*/  STG.E desc[UR16][R60.64+0x100], R82 ;  /* 0x000100523c007986 */ /* 0x000fe2000c101910 */
[----:B-1----:R-:W-:Y:S01]  /*3210*/  IMAD.WIDE.U32 R20, R21, 0x400, R58 ;  /* 0x0000040015147825 */ /* 0x002fe200078e003a */
[----:B---3--:R-:W1:Y:S02]  /*3220*/  LDC.64 R34, c[0x0][0x390] ;  /* 0x0000e400ff227b82 */ /* 0x008e640000000a00 */
[----:B------:R-:W-:Y:S01]  /*3230*/  STG.E desc[UR16][R60.64+0x280], R55 ;  /* 0x000280373c007986 */ /* 0x000fe2000c101910 */
[----:B------:R-:W-:-:S03]  /*3240*/  IADD3 R20, P0, PT, R20, R135, RZ ;  /* 0x0000008714147210 */ /* 0x000fc60007f1e0ff */
[----:B------:R-:W-:Y:S02]  /*3250*/  STG.E desc[UR16][R60.64+0x300], R83 ;  /* 0x000300533c007986 */ /* 0x000fe4000c101910 */
[----:B------:R-:W-:Y:S02]  /*3260*/  IMAD.X R21, RZ, RZ, R21, P0 ;  /* 0x000000ffff157224 */ /* 0x000fe400000e0615 */
[----:B------:R3:W-:Y:S04]  /*3270*/  STG.E desc[UR16][R52.64+0x200], R17 ;  /* 0x0002001134007986 */ /* 0x0007e8000c101910 */
[----:B------:R2:W-:Y:S04]  /*3280*/  STG.E desc[UR16][R52.64], R16 ;  /* 0x0000001034007986 */ /* 0x0005e8000c101910 */
[----:B-----5:R-:W-:Y:S01]  /*3290*/  STG.E desc[UR16][R52.64+0x180], R28 ;  /* 0x0001801c34007986 */ /* 0x020fe2000c101910 */
[----:B---3--:R-:W-:-:S03]  /*32a0*/  LOP3.LUT R17, R2, 0x2c, RZ, 0xfc, !PT ;  /* 0x0000002c02117812 */ /* 0x008fc600078efcff */
[----:B------:R3:W-:Y:S02]  /*32b0*/  STG.E desc[UR16][R52.64+0x380], R29 ;  /* 0x0003801d34007986 */ /* 0x0007e4000c101910 */
[----:B--2---:R-:W-:Y:S02]  /*32c0*/  IMAD.WIDE.U32 R16, R17, 0x400, R32 ;  /* 0x0000040011107825 */ /* 0x004fe400078e0020 */
[----:B------:R-:W-:Y:S04]  /*32d0*/  STG.E desc[UR16][R52.64+0x80], R48 ;  /* 0x0000803034007986 */ /* 0x000fe8000c101910 */
[----:B------:R-:W-:Y:S01]  /*32e0*/  STG.E desc[UR16][R52.64+0x100], R84 ;  /* 0x0001005434007986 */ /* 0x000fe2000c101910 */
[----:B---3--:R-:W2:Y:S03]  /*32f0*/  LDC.64 R28, c[0x0][0x390] ;  /* 0x0000e400ff1c7b82 */ /* 0x008ea60000000a00 */
[----:B------:R-:W-:Y:S04]  /*3300*/  STG.E desc[UR16][R52.64+0x280], R49 ;  /* 0x0002803134007986 */ /* 0x000fe8000c101910 */
[----:B------:R-:W-:Y:S04]  /*3310*/  STG.E desc[UR16][R52.64+0x300], R85 ;  /* 0x0003005534007986 */ /* 0x000fe8000c101910 */
[----:B------:R3:W-:Y:S04]  /*3320*/  STG.E desc[UR16][R22.64], R18 ;  /* 0x0000001216007986 */ /* 0x0007e8000c101910 */
[----:B------:R4:W-:Y:S04]  /*3330*/  STG.E desc[UR16][R22.64+0x200], R19 ;  /* 0x0002001316007986 */ /* 0x0009e8000c101910 */
[----:B------:R-:W-:Y:S01]  /*3340*/  STG.E desc[UR16][R22.64+0x80], R50 ;  /* 0x0000803216007986 */ /* 0x000fe2000c101910 */
[----:B---3--:R-:W-:-:S03]  /*3350*/  IADD3 R18, P0, PT, R16, R135, RZ ;  /* 0x0000008710127210 */ /* 0x008fc60007f1e0ff */
[----:B------:R-:W-:Y:S02]  /*3360*/  STG.E desc[UR16][R22.64+0x100], R86 ;  /* 0x0001005616007986 */ /* 0x000fe4000c101910 */
[----:B----4-:R-:W-:Y:S01]  /*3370*/  IMAD.X R19, RZ, RZ, R17, P0 ;  /* 0x000000ffff137224 */ /* 0x010fe200000e0611 */
[----:B------:R-:W-:Y:S01]  /*3380*/  LOP3.LUT R17, R2, 0x30, RZ, 0xfc, !PT ;  /* 0x0000003002117812 */ /* 0x000fe200078efcff */
[----:B------:R-:W-:Y:S04]  /*3390*/  STG.E desc[UR16][R22.64+0x180], R30 ;  /* 0x0001801e16007986 */ /* 0x000fe8000c101910 */
[----:B------:R-:W-:Y:S01]  /*33a0*/  STG.E desc[UR16][R22.64+0x280], R51 ;  /* 0x0002803316007986 */ /* 0x000fe2000c101910 */
[----:B-1----:R-:W-:-:S03]  /*33b0*/  IMAD.WIDE.U32 R16, R17, 0x400, R34 ;  /* 0x0000040011107825 */ /* 0x002fc600078e0022 */
[----:B------:R-:W-:Y:S01]  /*33c0*/  STG.E desc[UR16][R22.64+0x300], R87 ;  /* 0x0003005716007986 */ /* 0x000fe2000c101910 */
[----:B------:R-:W-:-:S03]  /*33d0*/  IADD3 R16, P0, PT, R16, R135, RZ ;  /* 0x0000008710107210 */ /* 0x000fc60007f1e0ff */
[----:B------:R1:W-:Y:S02]  /*33e0*/  STG.E desc[UR16][R22.64+0x380], R31 ;  /* 0x0003801f16007986 */ /* 0x0003e4000c101910 */
[----:B------:R-:W-:Y:S02]  /*33f0*/  IMAD.X R17, RZ, RZ, R17, P0 ;  /* 0x000000ffff117224 */ /* 0x000fe400000e0611 */
[----:B------:R-:W3:Y:S04]  /*3400*/  LDSM.16.M88.4 R52, [R0+0x300] ;  /* 0x000300000034783b */ /* 0x000ee80000000200 */
[----:B------:R-:W4:Y:S01]  /*3410*/  LDSM.16.M88.4 R32, [R0+0x380] ;  /* 0x000380000020783b */ /* 0x000f220000000200 */
[----:B-1----:R-:W1:Y:S03]  /*3420*/  LDC.64 R22, c[0x0][0x390] ;  /* 0x0000e400ff167b82 */ /* 0x002e660000000a00 */
[----:B------:R-:W-:Y:S04]  /*3430*/  STG.E desc[UR16][R20.64], R8 ;  /* 0x0000000814007986 */ /* 0x000fe8000c101910 */
[----:B------:R-:W-:Y:S04]  /*3440*/  STG.E desc[UR16][R20.64+0x80], R40 ;  /* 0x0000802814007986 */ /* 0x000fe8000c101910 */
[----:B------:R-:W-:Y:S04]  /*3450*/  STG.E desc[UR16][R20.64+0x100], R88 ;  /* 0x0001005814007986 */ /* 0x000fe8000c101910 */
[----:B------:R5:W-:Y:S04]  /*3460*/  STG.E desc[UR16][R20.64+0x200], R9 ;  /* 0x0002000914007986 */ /* 0x000be8000c101910 */
[----:B------:R-:W-:Y:S04]  /*3470*/  STG.E desc[UR16][R20.64+0x280], R41 ;  /* 0x0002802914007986 */ /* 0x000fe8000c101910 */
[----:B------:R-:W-:Y:S04]  /*3480*/  STG.E desc[UR16][R20.64+0x300], R89 ;  /* 0x0003005914007986 */ /* 0x000fe8000c101910 */
[----:B0-----:R-:W-:Y:S01]  /*3490*/  STG.E desc[UR16][R20.64+0x180], R24 ;  /* 0x0001801814007986 */ /* 0x001fe2000c101910 */
[----:B-----5:R-:W-:-:S03]  /*34a0*/  LOP3.LUT R9, R2, 0x34, RZ, 0xfc, !PT ;  /* 0x0000003402097812 */ /* 0x020fc600078efcff */
[----:B------:R0:W-:Y:S02]  /*34b0*/  STG.E desc[UR16][R20.64+0x380], R25 ;  /* 0x0003801914007986 */ /* 0x0001e4000c101910 */
[----:B--2---:R-:W-:Y:S02]  /*34c0*/  IMAD.WIDE.U32 R8, R9, 0x400, R28 ;  /* 0x0000040009087825 */ /* 0x004fe400078e001c */
[----:B------:R2:W-:Y:S04]  /*34d0*/  STG.E desc[UR16][R18.64], R10 ;  /* 0x0000000a12007986 */ /* 0x0005e8000c101910 */
[----:B------:R5:W-:Y:S01]  /*34e0*/  STG.E desc[UR16][R18.64+0x200], R11 ;  /* 0x0002000b12007986 */ /* 0x000be2000c101910 */
[----:B0-----:R-:W0:Y:S03]  /*34f0*/  LDC.64 R20, c[0x0][0x390] ;  /* 0x0000e400ff147b82 */ /* 0x001e260000000a00 */
[----:B------:R0:W-:Y:S01]  /*3500*/  STG.E desc[UR16][R18.64+0x80], R42 ;  /* 0x0000802a12007986 */ /* 0x0001e2000c101910 */
[----:B--2---:R-:W-:-:S03]  /*3510*/  IADD3 R10, P0, PT, R8, R135, RZ ;  /* 0x00000087080a7210 */ /* 0x004fc60007f1e0ff */
[----:B------:R2:W-:Y:S02]  /*3520*/  STG.E desc[UR16][R18.64+0x100], R90 ;  /* 0x0001005a12007986 */ /* 0x0005e4000c101910 */
[----:B-----5:R-:W-:Y:S02]  /*3530*/  IMAD.X R11, RZ, RZ, R9, P0 ;  /* 0x000000ffff0b7224 */ /* 0x020fe400000e0609 */
[----:B------:R2:W-:Y:S01]  /*3540*/  STG.E desc[UR16][R18.64+0x180], R26 ;  /* 0x0001801a12007986 */ /* 0x0005e2000c101910 */
[----:B-1----:R-:W-:-:S03]  /*3550*/  IMAD.WIDE.U32 R8, R137, 0x400, R22 ;  /* 0x0000040089087825 */ /* 0x002fc600078e0016 */
[----:B------:R2:W-:Y:S01]  /*3560*/  STG.E desc[UR16][R18.64+0x280], R43 ;  /* 0x0002802b12007986 */ /* 0x0005e2000c101910 */
[----:B------:R-:W-:-:S03]  /*3570*/  IADD3 R8, P0, PT, R8, R135, RZ ;  /* 0x0000008708087210 */ /* 0x000fc60007f1e0ff */
[----:B------:R2:W-:Y:S02]  /*3580*/  STG.E desc[UR16][R18.64+0x300], R91 ;  /* 0x0003005b12007986 */ /* 0x0005e4000c101910 */
[----:B------:R-:W-:Y:S02]  /*3590*/  IMAD.X R9, RZ, RZ, R9, P0 ;  /* 0x000000ffff097224 */ /* 0x000fe400000e0609 */
[----:B------:R2:W-:Y:S01]  /*35a0*/  STG.E desc[UR16][R18.64+0x380], R27 ;  /* 0x0003801b12007986 */ /* 0x0005e2000c101910 */
[----:B0-----:R-:W-:-:S03]  /*35b0*/  IMAD.WIDE.U32 R2, R3, 0x400, R20 ;  /* 0x0000040003027825 */ /* 0x001fc600078e0014 */
[----:B------:R2:W-:Y:S01]  /*35c0*/  STG.E desc[UR16][R16.64], R12 ;  /* 0x0000000c10007986 */ /* 0x0005e2000c101910 */
[----:B------:R-:W-:-:S03]  /*35d0*/  IADD3 R2, P0, PT, R2, R135, RZ ;  /* 0x0000008702027210 */ /* 0x000fc60007f1e0ff */
[----:B------:R2:W-:Y:S02]  /*35e0*/  STG.E desc[UR16][R16.64+0x80], R44 ;  /* 0x0000802c10007986 */ /* 0x0005e4000c101910 */
[----:B------:R-:W-:Y:S02]  /*35f0*/  IMAD.X R3, RZ, RZ, R3, P0 ;  /* 0x000000ffff037224 */ /* 0x000fe400000e0603 */
[----:B------:R2:W-:Y:S04]  /*3600*/  STG.E desc[UR16][R16.64+0x100], R92 ;  /* 0x0001005c10007986 */ /* 0x0005e8000c101910 */
[----:B------:R2:W-:Y:S04]  /*3610*/  STG.E desc[UR16][R16.64+0x200], R13 ;  /* 0x0002000d10007986 */ /* 0x0005e8000c101910 */
[----:B------:R2:W-:Y:S04]  /*3620*/  STG.E desc[UR16][R16.64+0x280], R45 ;  /* 0x0002802d10007986 */ /* 0x0005e8000c101910 */
[----:B------:R2:W-:Y:S04]  /*3630*/  STG.E desc[UR16][R16.64+0x300], R93 ;  /* 0x0003005d10007986 */ /* 0x0005e8000c101910 */
[----:B---3--:R2:W-:Y:S04]  /*3640*/  STG.E desc[UR16][R16.64+0x180], R52 ;  /* 0x0001803410007986 */ /* 0x0085e8000c101910 */
[----:B------:R2:W-:Y:S04]  /*3650*/  STG.E desc[UR16][R16.64+0x380], R53 ;  /* 0x0003803510007986 */ /* 0x0005e8000c101910 */
        /* <DEDUP_REMOVED lines=14> */
[----:B----4-:R2:W-:Y:S04]  /*3740*/  STG.E desc[UR16][R8.64+0x180], R32 ;  /* 0x0001802008007986 */ /* 0x0105e8000c101910 */
        /* <DEDUP_REMOVED lines=8> */
[----:B------:R2:W-:Y:S01]  /*37d0*/  STG.E desc[UR16][R2.64+0x380], R35 ;  /* 0x0003802302007986 */ /* 0x0005e2000c101910 */
[----:B------:R-:W-:Y:S06]  /*37e0*/  BAR.SYNC.DEFER_BLOCKING 0x0 ;  /* 0x0000000000007b1d */ /* 0x000fec0000010000 */
[----:B------:R-:W-:Y:S05]  /*37f0*/  @P1 BRA `(.L_x_8) ;  /* 0x00000000009c1947 */ /* 0x000fea0003800000 */
[----:B------:R-:W-:Y:S01]  /*3800*/  NOP ;  /* 0x0000000000007918 */ /* 0x000fe20000000000 */
[----:B------:R-:W-:Y:S01]  /*3810*/  UMOV UR4, 0x50 ;  /* 0x0000005000047882 */ /* 0x000fe20000000000 */
[----:B------:R-:W-:Y:S01]  /*3820*/  IMAD.U32 R0, RZ, RZ, UR15 ;  /* 0x0000000fff007e24 */ /* 0x000fe2000f8e00ff */
[----:B------:R-:W-:Y:S01]  /*3830*/  ULEA UR13, UR13, UR4, 0x18 ;  /* 0x000000040d0d7291 */ /* 0x000fe2000f8ec0ff */
[----:B--2---:R-:W-:Y:S02]  /*3840*/  IMAD.MOV.U32 R3, RZ, RZ, 0xff ;  /* 0x000000ffff037424 */ /* 0x004fe400078e00ff */
[----:B------:R-:W-:Y:S01]  /*3850*/  IMAD.MOV.U32 R7, RZ, RZ, 0x1 ;  /* 0x00000001ff077424 */ /* 0x000fe200078e00ff */
[----:B------:R-:W-:-:S04]  /*3860*/  LOP3.LUT R0, R0, 0xffff, RZ, 0xc0, !PT ;  /* 0x0000ffff00007812 */ /* 0x000fc800078ec0ff */
[----:B------:R-:W-:Y:S01]  /*3870*/  SHF.R.U32.HI R0, RZ, 0x5, R0 ;  /* 0x00000005ff007819 */ /* 0x000fe20000011600 */
[----:B------:R-:W0:Y:S04]  /*3880*/  LDS R5, [UR13] ;  /* 0x0000000dff057984 */ /* 0x000e280008000800 */
[----:B------:R-:W-:Y:S01]  /*3890*/  VIADD R2, R0, 0x10 ;  /* 0x0000001000027836 */ /* 0x000fe20000000000 */
[----:B------:R-:W-:-:S04]  /*38a0*/  SHF.L.U32 R0, R3, R0, RZ ;  /* 0x0000000003007219 */ /* 0x000fc800000006ff */
[----:B------:R-:W-:-:S04]  /*38b0*/  SHF.L.U32 R3, R7, R2, RZ ;  /* 0x0000000207037219 */ /* 0x000fc800000006ff */
[----:B------:R-:W-:-:S04]  /*38c0*/  LOP3.LUT R0, R3, R0, RZ, 0xfc, !PT ;  /* 0x0000000003007212 */ /* 0x000fc800078efcff */
[C---:B------:R-:W-:Y:S02]  /*38d0*/  LOP3.LUT R2, R0.reuse, 0xffff, RZ, 0xc0, !PT ;  /* 0x0000ffff00027812 */ /* 0x040fe400078ec0ff */
[----:B0-----:R-:W-:-:S04]  /*38e0*/  LOP3.LUT R3, R0, 0xffff, R5, 0x80, !PT ;  /* 0x0000ffff00037812 */ /* 0x001fc800078e8005 */
[----:B------:R-:W-:-:S13]  /*38f0*/  ISETP.NE.AND P0, PT, R3, R2, PT ;  /* 0x000000020300720c */ /* 0x000fda0003f05270 */
[----:B------:R-:W-:Y:S05]  /*3900*/  @P0 BRA `(.L_x_9) ;  /* 0x0000000000500947 */ /* 0x000fea0003800000 */
[----:B------:R-:W-:Y:S02]  /*3910*/  SHF.R.U32.HI R5, RZ, 0x10, R5 ;  /* 0x00000010ff057819 */ /* 0x000fe40000011605 */
[----:B------:R-:W-:-:S04]  /*3920*/  SHF.R.U32.HI R2, RZ, 0x10, R0 ;  /* 0x00000010ff027819 */ /* 0x000fc80000011600 */
[----:B------:R-:W-:-:S04]  /*3930*/  LOP3.LUT R5, R5, R2, RZ, 0xc0, !PT ;  /* 0x0000000205057212 */ /* 0x000fc800078ec0ff */
[----:B------:R-:W-:-:S13]  /*3940*/  ISETP.NE.AND P0, PT, R5, R2, PT ;  /* 0x000000020500720c */ /* 0x000fda0003f05270 */
[----:B------:R-:W-:Y:S05]  /*3950*/  @P0 BRA `(.L_x_10) ;  /* 0x0000000000300947 */ /* 0x000fea0003800000 */
[----:B------:R-:W-:Y:S01]  /*3960*/  R2UR UR4, R0 ;  /* 0x00000000000472ca */ /* 0x000fe200000e0000 */
[----:B------:R-:W-:Y:S01]  /*3970*/  VOTEU.ANY UR5, UPT, PT ;  /* 0x0000000000057886 */ /* 0x000fe200038e0100 */
[----:B------:R-:W0:Y:S01]  /*3980*/  S2R R0, SR_LANEID ;  /* 0x0000000000007919 */ /* 0x000e220000000000 */
[----:B------:R-:W-:-:S10]  /*3990*/  UFLO.U32 UR5, UR5 ;  /* 0x00000005000572bd */ /* 0x000fd400080e0000 */
[----:B------:R-:W-:-:S06]  /*39a0*/  ULOP3.LUT UR4, URZ, UR4, URZ, 0x33, !UPT ;  /* 0x00000004ff047292 */ /* 0x000fcc000f8e33ff */
[----:B------:R-:W-:-:S04]  /*39b0*/  IMAD.U32 R2, RZ, RZ, UR4 ;  /* 0x00000004ff027e24 */ /* 0x000fc8000f8e00ff */
[----:B------:R-:W1:Y:S02]  /*39c0*/  REDUX UR6, R2 ;  /* 0x00000000020673c4 */ /* 0x000e640000000000 */
[----:B------:R3:W-:Y:S01]  /*39d0*/  UTCATOMSWS.AND URZ, UR4 ;  /* 0x0000000400ff79e3 */ /* 0x0007e20008000000 */
[----:B0-----:R-:W-:Y:S01]  /*39e0*/  ISETP.EQ.U32.AND P0, PT, R0, UR5, PT ;  /* 0x0000000500007c0c */ /* 0x001fe2000bf02070 */
[----:B-1----:R-:W-:-:S12]  /*39f0*/  IMAD.U32 R0, RZ, RZ, UR6 ;  /* 0x00000006ff007e24 */ /* 0x002fd8000f8e00ff */
[----:B------:R3:W-:Y:S01]  /*3a00*/  @P0 ATOMS.AND RZ, [UR13], R0 ;  /* 0x00000000ffff098c */ /* 0x0007e2000a80000d */
[----:B------:R-:W-:Y:S05]  /*3a10*/  BRA `(.L_x_8) ;  /* 0x0000000000147947 */ /* 0x000fea0003800000 */
.L_x_10:
[----:B------:R-:W-:-:S07]  /*3a20*/  MOV R2, 0x3a40 ;  /* 0x00003a4000027802 */ /* 0x000fce0000000f00 */
[----:B------:R-:W-:Y:S05]  /*3a30*/  CALL.REL.NOINC `($__internal_0_$__cuda_sm10x_tcgen05_guardrail_trap_col_being_dealloced_not_returned_by_alloc) ;  /* 0x0000000000207944 */ /* 0x000fea0003c00000 */
[----:B------:R-:W-:Y:S05]  /*3a40*/  BRA `(.L_x_8) ;  /* 0x0000000000087947 */ /* 0x000fea0003800000 */
.L_x_9:
[----:B------:R-:W-:-:S07]  /*3a50*/  MOV R2, 0x3a70 ;  /* 0x00003a7000027802 */ /* 0x000fce0000000f00 */
[----:B------:R-:W-:Y:S05]  /*3a60*/  CALL.REL.NOINC `($__internal_2_$__cuda_sm10x_tcgen05_guardrail_trap_unallocated_columns_being_dealloced) ;  /* 0x00000000002c7944 */ /* 0x000fea0003c00000 */
.L_x_8:
[----:B------:R-:W-:Y:S01]  /*3a70*/  NOP ;  /* 0x0000000000007918 */ /* 0x000fe20000000000 */
[----:B---3--:R-:W-:Y:S05]  /*3a80*/  EXIT ;  /* 0x000000000000794d */ /* 0x008fea0003800000 */
.L_x_7:
[----:B------:R-:W0:Y:S02]  /*3a90*/  SYNCS.PHASECHK.TRANS64.TRYWAIT P0, [UR14+0x5000], RZ ;  /* 0x005000ffff0075a7 */ /* 0x000e24000800110e */
[----:B0-----:R-:W-:Y:S05]  /*3aa0*/  @!P0 BRA `(.L_x_7) ;  /* 0xfffffffc00f88947 */ /* 0x001fea000383ffff */
[----:B------:R-:W-:Y:S05]  /*3ab0*/  BRA `(.L_x_11) ;  /* 0xffffffe800847947 */ /* 0x000fea000383ffff */
        .weak           $__internal_0_$__cuda_sm10x_tcgen05_guardrail_trap_col_being_dealloced_not_returned_by_alloc
        .type           $__internal_0_$__cuda_sm10x_tcgen05_guardrail_trap_col_being_dealloced_not_returned_by_alloc,@function
        .size           $__internal_0_$__cuda_sm10x_tcgen05_guardrail_trap_col_being_dealloced_not_returned_by_alloc,($__internal_1_$__cuda_sm10x_tcgen05_guardrail_trap_phase_invalid_during_alloc - $__internal_0_$__cuda_sm10x_tcgen05_guardrail_trap_col_being_dealloced_not_returned_by_alloc)
$__internal_0_$__cuda_sm10x_tcgen05_guardrail_trap_col_being_dealloced_not_returned_by_alloc:
[----:B------:R-:W-:Y:S05]  /*3ac0*/  BPT.TRAP 0x1 ;  /* 0x000000040000795c */ /* 0x000fea0000300000 */
[----:B------:R-:W-:-:S04]  /*3ad0*/  IMAD.MOV.U32 R3, RZ, RZ, 0x0 ;  /* 0x00000000ff037424 */ /* 0x000fc800078e00ff */
[----:B------:R-:W-:Y:S05]  /*3ae0*/  RET.REL.NODEC R2 `(gluon_mma) ;  /* 0xffffffc402447950 */ /* 0x000fea0003c3ffff */
        .weak           $__internal_1_$__cuda_sm10x_tcgen05_guardrail_trap_phase_invalid_during_alloc
        .type           $__internal_1_$__cuda_sm10x_tcgen05_guardrail_trap_phase_invalid_during_alloc,@function
        .size           $__internal_1_$__cuda_sm10x_tcgen05_guardrail_trap_phase_invalid_during_alloc,($__internal_2_$__cuda_sm10x_tcgen05_guardrail_trap_unallocated_columns_being_dealloced - $__internal_1_$__cuda_sm10x_tcgen05_guardrail_trap_phase_invalid_during_alloc)
$__internal_1_$__cuda_sm10x_tcgen05_guardrail_trap_phase_invalid_during_alloc:
[----:B------:R-:W-:Y:S05]  /*3af0*/  BPT.TRAP 0x1 ;  /* 0x000000040000795c */ /* 0x000fea0000300000 */
[----:B------:R-:W-:-:S04]  /*3b00*/  IMAD.MOV.U32 R3, RZ, RZ, 0x0 ;  /* 0x00000000ff037424 */ /* 0x000fc800078e00ff */
[----:B------:R-:W-:Y:S05]  /*3b10*/  RET.REL.NODEC R2 `(gluon_mma) ;  /* 0xffffffc402387950 */ /* 0x000fea0003c3ffff */
        .weak           $__internal_2_$__cuda_sm10x_tcgen05_guardrail_trap_unallocated_columns_being_dealloced
        .type           $__internal_2_$__cuda_sm10x_tcgen05_guardrail_trap_unallocated_columns_being_dealloced,@function
        .size           $__internal_2_$__cuda_sm10x_tcgen05_guardrail_trap_unallocated_columns_being_dealloced,(.L_x_15 - $__internal_2_$__cuda_sm10x_tcgen05_guardrail_trap_unallocated_columns_being_dealloced)
$__internal_2_$__cuda_sm10x_tcgen05_guardrail_trap_unallocated_columns_being_dealloced:
[----:B------:R-:W-:Y:S05]  /*3b20*/  BPT.TRAP 0x1 ;  /* 0x000000040000795c */ /* 0x000fea0000300000 */
[----:B------:R-:W-:-:S04]  /*3b30*/  IMAD.MOV.U32 R3, RZ, RZ, 0x0 ;  /* 0x00000000ff037424 */ /* 0x000fc800078e00ff */
[----:B------:R-:W-:Y:S05]  /*3b40*/  RET.REL.NODEC R2 `(gluon_mma) ;  /* 0xffffffc4022c7950 */ /* 0x000fea0003c3ffff */
.L_x_12:
[----:B------:R-:W-:-:S00]  /*3b50*/  BRA `(.L_x_12) ;  /* 0xfffffffc00fc7947 */ /* 0x000fc0000383ffff */
[----:B------:R-:W-:-:S00]  /*3b60*/  NOP ;  /* 0x0000000000007918 */ /* 0x000fc00000000000 */
        /* <DEDUP_REMOVED lines=9> */
.L_x_15:


//--------------------- .nv.shared.gluon_mma      --------------------------
	.section	.nv.shared.gluon_mma,"aw",@nobits
	.sectionflags	@""
	.align	16
	.zero		1024


//--------------------- .nv.shared.reserved.0     --------------------------
	.section	.nv.shared.reserved.0,"aw",@nobits
	.align	8
	.weak		__nv_reservedSMEM_offset_0_alias
	.size		__nv_reservedSMEM_offset_0_alias, 0, 64
	.other		__nv_reservedSMEM_offset_0_alias,@"STO_CUDA_RESERVED_SHARED STV_DEFAULT"
__nv_reservedSMEM_offset_0_alias:
	.zero		0
.nv.shared.reserved.0:
	.zero		64
	.weak		__nv_reservedSMEM_allocation_phase
	.type		__nv_reservedSMEM_allocation_phase,@object
	.size		__nv_reservedSMEM_allocation_phase,(.L_0 - __nv_reservedSMEM_allocation_phase)
__nv_reservedSMEM_allocation_phase:
	.zero		1
.L_0:
	.zero		7
	.weak		__nv_reservedSMEM_devtool_atexit_pc
	.type		__nv_reservedSMEM_devtool_atexit_pc,@object
	.size		__nv_reservedSMEM_devtool_atexit_pc,(__nv_reservedSMEM_allocation_mask - __nv_reservedSMEM_devtool_atexit_pc)
__nv_reservedSMEM_devtool_atexit_pc:
	.zero		8
	.weak		__nv_reservedSMEM_allocation_mask
	.type		__nv_reservedSMEM_allocation_mask,@object
	.size		__nv_reservedSMEM_allocation_mask,(.L_2 - __nv_reservedSMEM_allocation_mask)
__nv_reservedSMEM_allocation_mask:
	.zero		4
.L_2:


//--------------------- .nv.constant0.gluon_mma   --------------------------
	.section	.nv.constant0.gluon_mma,"a",@progbits
	.sectionflags	@""
	.align	4
.nv.constant0.gluon_mma:
	.zero		936


//--------------------- SYMBOLS --------------------------

	.type		.nv.reservedSmem.offset0,@object
	.size		.nv.reservedSmem.offset0,0x4
	.type		.nv.reservedSmem.cap,@object
	.size		.nv.reservedSmem.cap,0x4
